// auto-generated by cutlass_sweep.gemm — config: {"arch": "sm_100", "cluster_m": 1, "cluster_n": 1, "dtype": "int8", "dtype_b": "int8", "layout": "nn", "stages": 0, "tile_k": 32, "tile_m": 128, "tile_n": 128}
#include "cutlass/cutlass.h"
#include "cutlass/gemm/collective/collective_builder.hpp"
#include "cutlass/gemm/device/gemm_universal_adapter.h"
#include "cutlass/gemm/kernel/gemm_universal.hpp"
#include "cutlass/epilogue/collective/collective_builder.hpp"

using ElemA = int8_t;
using ElemB = int8_t;
using ElemCD = int8_t;
using Acc  = int32_t;
using TileShape    = cute::Shape<cute::_128, cute::_128, cute::_32>;
using ClusterShape = cute::Shape<cute::_1, cute::_1, cute::_1>;

using CollectiveEpilogue = typename cutlass::epilogue::collective::CollectiveBuilder<
    cutlass::arch::Sm100, cutlass::arch::OpClassTensorOp,
    TileShape, ClusterShape,
    cutlass::epilogue::collective::EpilogueTileAuto,
    Acc, Acc,
    ElemCD, cutlass::layout::RowMajor, 128 / cutlass::sizeof_bits<ElemCD>::value,
    ElemCD, cutlass::layout::RowMajor, 128 / cutlass::sizeof_bits<ElemCD>::value,
    cutlass::epilogue::collective::EpilogueScheduleAuto
  >::CollectiveOp;

using CollectiveMainloop = typename cutlass::gemm::collective::CollectiveBuilder<
    cutlass::arch::Sm100, cutlass::arch::OpClassTensorOp,
    ElemA, cutlass::layout::RowMajor, 128 / cutlass::sizeof_bits<ElemA>::value,
    ElemB, cutlass::layout::RowMajor, 128 / cutlass::sizeof_bits<ElemB>::value,
    Acc,
    TileShape, ClusterShape,
    cutlass::gemm::collective::StageCountAutoCarveout<static_cast<int>(sizeof(typename CollectiveEpilogue::SharedStorage))>,
    cutlass::gemm::collective::KernelScheduleAuto
  >::CollectiveOp;

using GemmKernel = cutlass::gemm::kernel::GemmUniversal<
    cute::Shape<int,int,int,int>,
    CollectiveMainloop,
    CollectiveEpilogue
>;
using Gemm = cutlass::gemm::device::GemmUniversalAdapter<GemmKernel>;

// Force the device kernel symbol into the cubin without needing a host main.
auto* _anchor = &cutlass::device_kernel<GemmKernel>;


// ===== COMPILED SASS (sm_100a) =====

	.target	sm_100a

	.elftype	@"ET_EXEC"


//--------------------- .note.nv.tkinfo           --------------------------
	.section	.note.nv.tkinfo,"",@"SHT_NOTE"
	.sectionflags	@"SHF_NOTE_NV_TKINFO"
	.tkinfo
        /*0018*/ 	.word	0x00000002
        /*0030*/ 	.string	""
        /*0030*/ 	.string	"ptxas"
        /*0030*/ 	.string	"Cuda compilation tools, release 13.0, V13.0.88"
        /*0030*/ 	.string	"Build cuda_13.0.r13.0/compiler.36424714_0"
        /*0030*/ 	.string	"-arch sm_100a -m 64 "



//--------------------- .note.nv.cuinfo           --------------------------
	.section	.note.nv.cuinfo,"",@"SHT_NOTE"
	.sectionflags	@"SHF_NOTE_NV_CUINFO"
        /*0018*/ 	.short	0x0002
        /*001a*/ 	.short	0x0064
        /*001c*/ 	.short	0x0082
	.zero		2


//--------------------- .nv.info                  --------------------------
	.section	.nv.info,"",@"SHT_CUDA_INFO"
	.align	4


	//----- nvinfo : EIATTR_REGCOUNT
	.align		4
        /*0000*/ 	.byte	0x04, 0x2f
        /*0002*/ 	.short	(.L_19 - .L_18)
	.align		4
.L_18:
        /*0004*/ 	.word	index@(_ZN7cutlass13device_kernelINS_4gemm6kernel13GemmUniversalIN4cute5tupleIJiiiiEEENS1_10collective13CollectiveMmaINS1_35MainloopSm100TmaUmmaWarpSpecializedILi24ELi2ELi4ENS5_IJNS4_1CILi1EEESB_SB_EEEEENS5_IJNSA_ILi128EEESE_NSA_ILi32EEEEEEaNS5_IJlSB_lEEEaNS5_IJSB_llEEENS4_8TiledMMAINS4_8MMA_AtomIJNS4_15SM100_MMA_S8_SSIaaiLi128ELi128ELNS4_4UMMA5MajorE0ELSN_1ELNSM_8SaturateE0EEEEEENS4_6LayoutISC_NS5_IJNSA_ILi0EEESS_SS_EEEEENS5_IJNS4_10UnderscoreESV_SV_EEEEENS4_13SM90_TMA_LOADENS4_14ComposedLayoutINS4_7SwizzleILi1ELi4ELi3EEENS4_18smem_ptr_flag_bitsILi8EEENSR_INS5_IJNSA_ILi8EEESF_EEENS5_IJSF_SB_EEEEEEEvNS4_8identityESY_NSZ_INS10_ILi3ELi4ELi3EEES13_NSR_INS5_IJSE_S14_EEENS5_IJSB_SE_EEEEEEEvS19_EENS_8epilogue10collective18CollectiveEpilogueINS1G_23Sm100TmaWarpSpecializedILi2ELi2ELi64ELb0ELb0EEEJSG_NS5_IJNSR_ISE_SB_EENSR_INSA_ILi64EEESB_EEEEEaSH_aSH_NS1G_6fusion15FusionCallbacksIS1K_NS1P_17LinearCombinationIaiaiLNS_15FloatRoundStyleE2EEESG_S1O_JEEENS4_5SM1004TMEM4LOAD26SM100_TMEM_LOAD_32dp32b64xESY_NSZ_INS10_ILi2ELi4ELi3EEES13_NSR_INS5_IJS14_S1M_EEENS5_IJS1M_SB_EEEEEEENS4_39AutoVectorizingCopyWithAssumedAlignmentILi128EEENS4_14SM90_TMA_STOREES23_S25_S25_EEEvvEEEEvNT_6ParamsE)
        /*0008*/ 	.word	0x000000af


	//----- nvinfo : EIATTR_FRAME_SIZE
	.align		4
.L_19:
        /*000c*/ 	.byte	0x04, 0x11
        /*000e*/ 	.short	(.L_21 - .L_20)
	.align		4
.L_20:
        /*0010*/ 	.word	index@($__internal_2_$__cuda_sm10x_tcgen05_guardrail_trap_unallocated_columns_being_dealloced)
        /*0014*/ 	.word	0x00000000


	//----- nvinfo : EIATTR_FRAME_SIZE
	.align		4
.L_21:
        /*0018*/ 	.byte	0x04, 0x11
        /*001a*/ 	.short	(.L_23 - .L_22)
	.align		4
.L_22:
        /*001c*/ 	.word	index@($__internal_1_$__cuda_sm10x_tcgen05_guardrail_trap_phase_invalid_during_alloc)
        /*0020*/ 	.word	0x00000000


	//----- nvinfo : EIATTR_FRAME_SIZE
	.align		4
.L_23:
        /*0024*/ 	.byte	0x04, 0x11
        /*0026*/ 	.short	(.L_25 - .L_24)
	.align		4
.L_24:
        /*0028*/ 	.word	index@($__internal_0_$__cuda_sm10x_tcgen05_guardrail_trap_col_being_dealloced_not_returned_by_alloc)
        /*002c*/ 	.word	0x00000000


	//----- nvinfo : EIATTR_FRAME_SIZE
	.align		4
.L_25:
        /*0030*/ 	.byte	0x04, 0x11
        /*0032*/ 	.short	(.L_27 - .L_26)
	.align		4
.L_26:
        /*0034*/ 	.word	index@(_ZN7cutlass13device_kernelINS_4gemm6kernel13GemmUniversalIN4cute5tupleIJiiiiEEENS1_10collective13CollectiveMmaINS1_35MainloopSm100TmaUmmaWarpSpecializedILi24ELi2ELi4ENS5_IJNS4_1CILi1EEESB_SB_EEEEENS5_IJNSA_ILi128EEESE_NSA_ILi32EEEEEEaNS5_IJlSB_lEEEaNS5_IJSB_llEEENS4_8TiledMMAINS4_8MMA_AtomIJNS4_15SM100_MMA_S8_SSIaaiLi128ELi128ELNS4_4UMMA5MajorE0ELSN_1ELNSM_8SaturateE0EEEEEENS4_6LayoutISC_NS5_IJNSA_ILi0EEESS_SS_EEEEENS5_IJNS4_10UnderscoreESV_SV_EEEEENS4_13SM90_TMA_LOADENS4_14ComposedLayoutINS4_7SwizzleILi1ELi4ELi3EEENS4_18smem_ptr_flag_bitsILi8EEENSR_INS5_IJNSA_ILi8EEESF_EEENS5_IJSF_SB_EEEEEEEvNS4_8identityESY_NSZ_INS10_ILi3ELi4ELi3EEES13_NSR_INS5_IJSE_S14_EEENS5_IJSB_SE_EEEEEEEvS19_EENS_8epilogue10collective18CollectiveEpilogueINS1G_23Sm100TmaWarpSpecializedILi2ELi2ELi64ELb0ELb0EEEJSG_NS5_IJNSR_ISE_SB_EENSR_INSA_ILi64EEESB_EEEEEaSH_aSH_NS1G_6fusion15FusionCallbacksIS1K_NS1P_17LinearCombinationIaiaiLNS_15FloatRoundStyleE2EEESG_S1O_JEEENS4_5SM1004TMEM4LOAD26SM100_TMEM_LOAD_32dp32b64xESY_NSZ_INS10_ILi2ELi4ELi3EEES13_NSR_INS5_IJS14_S1M_EEENS5_IJS1M_SB_EEEEEEENS4_39AutoVectorizingCopyWithAssumedAlignmentILi128EEENS4_14SM90_TMA_STOREES23_S25_S25_EEEvvEEEEvNT_6ParamsE)
        /*0038*/ 	.word	0x00000000


	//----- nvinfo : EIATTR_MIN_STACK_SIZE
	.align		4
.L_27:
        /*003c*/ 	.byte	0x04, 0x12
        /*003e*/ 	.short	(.L_29 - .L_28)
	.align		4
.L_28:
        /*0040*/ 	.word	index@(_ZN7cutlass13device_kernelINS_4gemm6kernel13GemmUniversalIN4cute5tupleIJiiiiEEENS1_10collective13CollectiveMmaINS1_35MainloopSm100TmaUmmaWarpSpecializedILi24ELi2ELi4ENS5_IJNS4_1CILi1EEESB_SB_EEEEENS5_IJNSA_ILi128EEESE_NSA_ILi32EEEEEEaNS5_IJlSB_lEEEaNS5_IJSB_llEEENS4_8TiledMMAINS4_8MMA_AtomIJNS4_15SM100_MMA_S8_SSIaaiLi128ELi128ELNS4_4UMMA5MajorE0ELSN_1ELNSM_8SaturateE0EEEEEENS4_6LayoutISC_NS5_IJNSA_ILi0EEESS_SS_EEEEENS5_IJNS4_10UnderscoreESV_SV_EEEEENS4_13SM90_TMA_LOADENS4_14ComposedLayoutINS4_7SwizzleILi1ELi4ELi3EEENS4_18smem_ptr_flag_bitsILi8EEENSR_INS5_IJNSA_ILi8EEESF_EEENS5_IJSF_SB_EEEEEEEvNS4_8identityESY_NSZ_INS10_ILi3ELi4ELi3EEES13_NSR_INS5_IJSE_S14_EEENS5_IJSB_SE_EEEEEEEvS19_EENS_8epilogue10collective18CollectiveEpilogueINS1G_23Sm100TmaWarpSpecializedILi2ELi2ELi64ELb0ELb0EEEJSG_NS5_IJNSR_ISE_SB_EENSR_INSA_ILi64EEESB_EEEEEaSH_aSH_NS1G_6fusion15FusionCallbacksIS1K_NS1P_17LinearCombinationIaiaiLNS_15FloatRoundStyleE2EEESG_S1O_JEEENS4_5SM1004TMEM4LOAD26SM100_TMEM_LOAD_32dp32b64xESY_NSZ_INS10_ILi2ELi4ELi3EEES13_NSR_INS5_IJS14_S1M_EEENS5_IJS1M_SB_EEEEEEENS4_39AutoVectorizingCopyWithAssumedAlignmentILi128EEENS4_14SM90_TMA_STOREES23_S25_S25_EEEvvEEEEvNT_6ParamsE)
        /*0044*/ 	.word	0x00000000
.L_29:


//--------------------- .nv.compat                --------------------------
	.section	.nv.compat,"",@"SHT_CUDA_COMPAT_INFO"
	.align	4
        /*0000*/ 	.byte	0x02, 0x09, 0x01, 0x00, 0x02, 0x02, 0x03, 0x00, 0x02, 0x05, 0x06, 0x00, 0x03, 0x07, 0x01, 0x01
        /*0010*/ 	.byte	0x02, 0x03, 0x01, 0x00, 0x02, 0x06, 0x01, 0x00, 0x04, 0x0b, 0x08, 0x00, 0x01, 0x00, 0x00, 0x00
        /*0020*/ 	.byte	0x00, 0x00, 0x00, 0x00


//--------------------- .nv.info._ZN7cutlass13device_kernelINS_4gemm6kernel13GemmUniversalIN4cute5tupleIJiiiiEEENS1_10collective13CollectiveMmaINS1_35MainloopSm100TmaUmmaWarpSpecializedILi24ELi2ELi4ENS5_IJNS4_1CILi1EEESB_SB_EEEEENS5_IJNSA_ILi128EEESE_NSA_ILi32EEEEEEaNS5_IJlSB_lEEEaNS5_IJSB_llEEENS4_8TiledMMAINS4_8MMA_AtomIJNS4_15SM100_MMA_S8_SSIaaiLi128ELi128ELNS4_4UMMA5MajorE0ELSN_1ELNSM_8SaturateE0EEEEEENS4_6LayoutISC_NS5_IJNSA_ILi0EEESS_SS_EEEEENS5_IJNS4_10UnderscoreESV_SV_EEEEENS4_13SM90_TMA_LOADENS4_14ComposedLayoutINS4_7SwizzleILi1ELi4ELi3EEENS4_18smem_ptr_flag_bitsILi8EEENSR_INS5_IJNSA_ILi8EEESF_EEENS5_IJSF_SB_EEEEEEEvNS4_8identityESY_NSZ_INS10_ILi3ELi4ELi3EEES13_NSR_INS5_IJSE_S14_EEENS5_IJSB_SE_EEEEEEEvS19_EENS_8epilogue10collective18CollectiveEpilogueINS1G_23Sm100TmaWarpSpecializedILi2ELi2ELi64ELb0ELb0EEEJSG_NS5_IJNSR_ISE_SB_EENSR_INSA_ILi64EEESB_EEEEEaSH_aSH_NS1G_6fusion15FusionCallbacksIS1K_NS1P_17LinearCombinationIaiaiLNS_15FloatRoundStyleE2EEESG_S1O_JEEENS4_5SM1004TMEM4LOAD26SM100_TMEM_LOAD_32dp32b64xESY_NSZ_INS10_ILi2ELi4ELi3EEES13_NSR_INS5_IJS14_S1M_EEENS5_IJS1M_SB_EEEEEEENS4_39AutoVectorizingCopyWithAssumedAlignmentILi128EEENS4_14SM90_TMA_STOREES23_S25_S25_EEEvvEEEEvNT_6ParamsE --------------------------
	.section	.nv.info._ZN7cutlass13device_kernelINS_4gemm6kernel13GemmUniversalIN4cute5tupleIJiiiiEEENS1_10collective13CollectiveMmaINS1_35MainloopSm100TmaUmmaWarpSpecializedILi24ELi2ELi4ENS5_IJNS4_1CILi1EEESB_SB_EEEEENS5_IJNSA_ILi128EEESE_NSA_ILi32EEEEEEaNS5_IJlSB_lEEEaNS5_IJSB_llEEENS4_8TiledMMAINS4_8MMA_AtomIJNS4_15SM100_MMA_S8_SSIaaiLi128ELi128ELNS4_4UMMA5MajorE0ELSN_1ELNSM_8SaturateE0EEEEEENS4_6LayoutISC_NS5_IJNSA_ILi0EEESS_SS_EEEEENS5_IJNS4_10UnderscoreESV_SV_EEEEENS4_13SM90_TMA_LOADENS4_14ComposedLayoutINS4_7SwizzleILi1ELi4ELi3EEENS4_18smem_ptr_flag_bitsILi8EEENSR_INS5_IJNSA_ILi8EEESF_EEENS5_IJSF_SB_EEEEEEEvNS4_8identityESY_NSZ_INS10_ILi3ELi4ELi3EEES13_NSR_INS5_IJSE_S14_EEENS5_IJSB_SE_EEEEEEEvS19_EENS_8epilogue10collective18CollectiveEpilogueINS1G_23Sm100TmaWarpSpecializedILi2ELi2ELi64ELb0ELb0EEEJSG_NS5_IJNSR_ISE_SB_EENSR_INSA_ILi64EEESB_EEEEEaSH_aSH_NS1G_6fusion15FusionCallbacksIS1K_NS1P_17LinearCombinationIaiaiLNS_15FloatRoundStyleE2EEESG_S1O_JEEENS4_5SM1004TMEM4LOAD26SM100_TMEM_LOAD_32dp32b64xESY_NSZ_INS10_ILi2ELi4ELi3EEES13_NSR_INS5_IJS14_S1M_EEENS5_IJS1M_SB_EEEEEEENS4_39AutoVectorizingCopyWithAssumedAlignmentILi128EEENS4_14SM90_TMA_STOREES23_S25_S25_EEEvvEEEEvNT_6ParamsE,"",@"SHT_CUDA_INFO"
	.sectionflags	@""
	.align	4


	//----- nvinfo : EIATTR_CUDA_API_VERSION
	.align		4
        /*0000*/ 	.byte	0x04, 0x37
        /*0002*/ 	.short	(.L_31 - .L_30)
.L_30:
        /*0004*/ 	.word	0x00000082


	//----- nvinfo : EIATTR_KPARAM_INFO
	.align		4
.L_31:
        /*0008*/ 	.byte	0x04, 0x17
        /*000a*/ 	.short	(.L_33 - .L_32)
.L_32:
        /*000c*/ 	.word	0x00000000
        /*0010*/ 	.short	0x0000
        /*0012*/ 	.short	0x0000
        /*0014*/ 	.byte	0x00, 0xf0, 0x01, 0x20


	//----- nvinfo : EIATTR_AT_ENTRY_FRAGMENTS
	.align		4
.L_33:
        /*0018*/ 	.byte	0x04, 0x4f
        /*001a*/ 	.short	(.L_35 - .L_34)


	//   ....[0]....
.L_34:
        /*001c*/ 	.word	0x00000006


	//----- nvinfo : EIATTR_RESERVED_SMEM_USED
	.align		4
.L_35:
        /*0020*/ 	.byte	0x01, 0x41
	.zero		2


	//----- nvinfo : EIATTR_SPARSE_MMA_MASK
	.align		4
        /*0024*/ 	.byte	0x03, 0x50
        /*0026*/ 	.short	0x0000


	//----- nvinfo : EIATTR_TCGEN05_1CTA_USED
	.align		4
        /*0028*/ 	.byte	0x01, 0x51
	.zero		2


	//----- nvinfo : EIATTR_MAXREG_COUNT
	.align		4
        /*002c*/ 	.byte	0x03, 0x1b
        /*002e*/ 	.short	0x00ff


	//----- nvinfo : EIATTR_NUM_BARRIERS
	.align		4
        /*0030*/ 	.byte	0x02, 0x4c
        /*0032*/ 	.byte	0x07
	.zero		1


	//----- nvinfo : EIATTR_EXTERNS
	.align		4
        /*0034*/ 	.byte	0x04, 0x0f
        /*0036*/ 	.short	(.L_37 - .L_36)


	//   ....[0]....
	.align		4
.L_36:
        /*0038*/ 	.word	index@(__assertfail)


	//----- nvinfo : EIATTR_MERCURY_ISA_VERSION
	.align		4
.L_37:
        /*003c*/ 	.byte	0x03, 0x5f
        /*003e*/ 	.short	0x0101


	//----- nvinfo : EIATTR_INT_WARP_WIDE_INSTR_OFFSETS
	.align		4
        /*0040*/ 	.byte	0x04, 0x31
        /*0042*/ 	.short	(.L_39 - .L_38)


	//   ....[0]....
.L_38:
        /*0044*/ 	.word	0x00002040


	//   ....[1]....
        /*0048*/ 	.word	0x00004480


	//   ....[2]....
        /*004c*/ 	.word	0x000044a0


	//   ....[3]....
        /*0050*/ 	.word	0x000044d0


	//   ....[4]....
        /*0054*/ 	.word	0x00004e00


	//   ....[5]....
        /*0058*/ 	.word	0x00004e70


	//   ....[6]....
        /*005c*/ 	.word	0x00005050


	//   ....[7]....
        /*0060*/ 	.word	0x000051b0


	//----- nvinfo : EIATTR_COOP_GROUP_MASK_REGIDS
	.align		4
.L_39:
        /*0064*/ 	.byte	0x04, 0x29
        /*0066*/ 	.short	(.L_41 - .L_40)


	//   ....[0]....
.L_40:
        /*0068*/ 	.word	0xffffffff


	//   ....[1]....
        /*006c*/ 	.word	0xffffffff


	//   ....[2]....
        /*0070*/ 	.word	0xffffffff


	//   ....[3]....
        /*0074*/ 	.word	0xffffffff


	//   ....[4]....
        /*0078*/ 	.word	0xffffffff


	//   ....[5]....
        /*007c*/ 	.word	0xffffffff


	//   ....[6]....
        /*0080*/ 	.word	0xffffffff


	//   ....[7]....
        /*0084*/ 	.word	0xffffffff


	//   ....[8]....
        /*0088*/ 	.word	0xffffffff


	//   ....[9]....
        /*008c*/ 	.word	0xffffffff


	//   ....[10]....
        /*0090*/ 	.word	0xffffffff


	//   ....[11]....
        /*0094*/ 	.word	0xffffffff


	//   ....[12]....
        /*0098*/ 	.word	0xffffffff


	//----- nvinfo : EIATTR_COOP_GROUP_INSTR_OFFSETS
	.align		4
.L_41:
        /*009c*/ 	.byte	0x04, 0x28
        /*009e*/ 	.short	(.L_43 - .L_42)


	//   ....[0]....
.L_42:
        /*00a0*/ 	.word	0x00000090


	//   ....[1]....
        /*00a4*/ 	.word	0x000004d0


	//   ....[2]....
        /*00a8*/ 	.word	0x000008f0


	//   ....[3]....
        /*00ac*/ 	.word	0x00000a50


	//   ....[4]....
        /*00b0*/ 	.word	0x00000b50


	//   ....[5]....
        /*00b4*/ 	.word	0x00000cc0


	//   ....[6]....
        /*00b8*/ 	.word	0x00000e60


	//   ....[7]....
        /*00bc*/ 	.word	0x00001f20


	//   ....[8]....
        /*00c0*/ 	.word	0x00003840


	//   ....[9]....
        /*00c4*/ 	.word	0x00003a50


	//   ....[10]....
        /*00c8*/ 	.word	0x00003a80


	//   ....[11]....
        /*00cc*/ 	.word	0x00004360


	//   ....[12]....
        /*00d0*/ 	.word	0x00004590


	//----- nvinfo : EIATTR_VRC_CTA_INIT_COUNT
	.align		4
.L_43:
        /*00d4*/ 	.byte	0x02, 0x4a
        /*00d6*/ 	.byte	0x80
	.zero		1


	//----- nvinfo : EIATTR_SYSCALL_OFFSETS
	.align		4
        /*00d8*/ 	.byte	0x04, 0x46
        /*00da*/ 	.short	(.L_45 - .L_44)


	//   ....[0]....
.L_44:
        /*00dc*/ 	.word	0x00005bf0


	//   ....[1]....
        /*00e0*/ 	.word	0x00005d30


	//   ....[2]....
        /*00e4*/ 	.word	0x00006590


	//   ....[3]....
        /*00e8*/ 	.word	0x00007b90


	//----- nvinfo : EIATTR_MBARRIER_INSTR_OFFSETS
	.align		4
.L_45:
        /*00ec*/ 	.byte	0x04, 0x39
        /*00ee*/ 	.short	(.L_47 - .L_46)


	//   ....[0]....
.L_46:
        /*00f0*/ 	.word	0x000005d0
        /*00f4*/ 	.word	0x000000ff
        /*00f8*/ 	.word	0x00000000
        /*00fc*/ 	.short	0x0100
        /*00fe*/ 	.byte	0x05
	.zero		1


	//   ....[1]....
        /*0100*/ 	.word	0x000005e0
        /*0104*/ 	.word	0x000000ff
        /*0108*/ 	.word	0x000000c0
        /*010c*/ 	.short	0x0100
        /*010e*/ 	.byte	0x05
	.zero		1


	//   ....[2]....
        /*0110*/ 	.word	0x000005f0
        /*0114*/ 	.word	0x000000ff
        /*0118*/ 	.word	0x00000008
        /*011c*/ 	.short	0x0100
        /*011e*/ 	.byte	0x05
	.zero		1


	//   ....[3]....
        /*0120*/ 	.word	0x00000600
        /*0124*/ 	.word	0x000000ff
        /*0128*/ 	.word	0x000000c8
        /*012c*/ 	.short	0x0100
        /*012e*/ 	.byte	0x05
	.zero		1


	//   ....[4]....
        /*0130*/ 	.word	0x00000610
        /*0134*/ 	.word	0x000000ff
        /*0138*/ 	.word	0x00000010
        /*013c*/ 	.short	0x0100
        /*013e*/ 	.byte	0x05
	.zero		1


	//   ....[5]....
        /*0140*/ 	.word	0x00000620
        /*0144*/ 	.word	0x000000ff
        /*0148*/ 	.word	0x000000d0
        /*014c*/ 	.short	0x0100
        /*014e*/ 	.byte	0x05
	.zero		1


	//   ....[6]....
        /*0150*/ 	.word	0x00000630
        /*0154*/ 	.word	0x000000ff
        /*0158*/ 	.word	0x00000018
        /*015c*/ 	.short	0x0100
        /*015e*/ 	.byte	0x05
	.zero		1


	//   ....[7]....
        /*0160*/ 	.word	0x00000640
        /*0164*/ 	.word	0x000000ff
        /*0168*/ 	.word	0x000000d8
        /*016c*/ 	.short	0x0100
        /*016e*/ 	.byte	0x05
	.zero		1


	//   ....[8]....
        /*0170*/ 	.word	0x00000650
        /*0174*/ 	.word	0x000000ff
        /*0178*/ 	.word	0x00000020
        /*017c*/ 	.short	0x0100
        /*017e*/ 	.byte	0x05
	.zero		1


	//   ....[9]....
        /*0180*/ 	.word	0x00000660
        /*0184*/ 	.word	0x000000ff
        /*0188*/ 	.word	0x000000e0
        /*018c*/ 	.short	0x0100
        /*018e*/ 	.byte	0x05
	.zero		1


	//   ....[10]....
        /*0190*/ 	.word	0x00000670
        /*0194*/ 	.word	0x000000ff
        /*0198*/ 	.word	0x00000028
        /*019c*/ 	.short	0x0100
        /*019e*/ 	.byte	0x05
	.zero		1


	//   ....[11]....
        /*01a0*/ 	.word	0x00000680
        /*01a4*/ 	.word	0x000000ff
        /*01a8*/ 	.word	0x000000e8
        /*01ac*/ 	.short	0x0100
        /*01ae*/ 	.byte	0x05
	.zero		1


	//   ....[12]....
        /*01b0*/ 	.word	0x00000690
        /*01b4*/ 	.word	0x000000ff
        /*01b8*/ 	.word	0x00000030
        /*01bc*/ 	.short	0x0100
        /*01be*/ 	.byte	0x05
	.zero		1


	//   ....[13]....
        /*01c0*/ 	.word	0x000006a0
        /*01c4*/ 	.word	0x000000ff
        /*01c8*/ 	.word	0x000000f0
        /*01cc*/ 	.short	0x0100
        /*01ce*/ 	.byte	0x05
	.zero		1


	//   ....[14]....
        /*01d0*/ 	.word	0x000006b0
        /*01d4*/ 	.word	0x000000ff
        /*01d8*/ 	.word	0x00000038
        /*01dc*/ 	.short	0x0100
        /*01de*/ 	.byte	0x05
	.zero		1


	//   ....[15]....
        /*01e0*/ 	.word	0x000006c0
        /*01e4*/ 	.word	0x000000ff
        /*01e8*/ 	.word	0x000000f8
        /*01ec*/ 	.short	0x0100
        /*01ee*/ 	.byte	0x05
	.zero		1


	//   ....[16]....
        /*01f0*/ 	.word	0x000006d0
        /*01f4*/ 	.word	0x000000ff
        /*01f8*/ 	.word	0x00000040
        /*01fc*/ 	.short	0x0100
        /*01fe*/ 	.byte	0x05
	.zero		1


	//   ....[17]....
        /*0200*/ 	.word	0x000006e0
        /*0204*/ 	.word	0x000000ff
        /*0208*/ 	.word	0x00000100
        /*020c*/ 	.short	0x0100
        /*020e*/ 	.byte	0x05
	.zero		1


	//   ....[18]....
        /*0210*/ 	.word	0x000006f0
        /*0214*/ 	.word	0x000000ff
        /*0218*/ 	.word	0x00000048
        /*021c*/ 	.short	0x0100
        /*021e*/ 	.byte	0x05
	.zero		1


	//   ....[19]....
        /*0220*/ 	.word	0x00000700
        /*0224*/ 	.word	0x000000ff
        /*0228*/ 	.word	0x00000108
        /*022c*/ 	.short	0x0100
        /*022e*/ 	.byte	0x05
	.zero		1


	//   ....[20]....
        /*0230*/ 	.word	0x00000710
        /*0234*/ 	.word	0x000000ff
        /*0238*/ 	.word	0x00000050
        /*023c*/ 	.short	0x0100
        /*023e*/ 	.byte	0x05
	.zero		1


	//   ....[21]....
        /*0240*/ 	.word	0x00000720
        /*0244*/ 	.word	0x000000ff
        /*0248*/ 	.word	0x00000110
        /*024c*/ 	.short	0x0100
        /*024e*/ 	.byte	0x05
	.zero		1


	//   ....[22]....
        /*0250*/ 	.word	0x00000730
        /*0254*/ 	.word	0x000000ff
        /*0258*/ 	.word	0x00000058
        /*025c*/ 	.short	0x0100
        /*025e*/ 	.byte	0x05
	.zero		1


	//   ....[23]....
        /*0260*/ 	.word	0x00000740
        /*0264*/ 	.word	0x000000ff
        /*0268*/ 	.word	0x00000118
        /*026c*/ 	.short	0x0100
        /*026e*/ 	.byte	0x05
	.zero		1


	//   ....[24]....
        /*0270*/ 	.word	0x00000750
        /*0274*/ 	.word	0x000000ff
        /*0278*/ 	.word	0x00000060
        /*027c*/ 	.short	0x0100
        /*027e*/ 	.byte	0x05
	.zero		1


	//   ....[25]....
        /*0280*/ 	.word	0x00000760
        /*0284*/ 	.word	0x000000ff
        /*0288*/ 	.word	0x00000120
        /*028c*/ 	.short	0x0100
        /*028e*/ 	.byte	0x05
	.zero		1


	//   ....[26]....
        /*0290*/ 	.word	0x00000770
        /*0294*/ 	.word	0x000000ff
        /*0298*/ 	.word	0x00000068
        /*029c*/ 	.short	0x0100
        /*029e*/ 	.byte	0x05
	.zero		1


	//   ....[27]....
        /*02a0*/ 	.word	0x00000780
        /*02a4*/ 	.word	0x000000ff
        /*02a8*/ 	.word	0x00000128
        /*02ac*/ 	.short	0x0100
        /*02ae*/ 	.byte	0x05
	.zero		1


	//   ....[28]....
        /*02b0*/ 	.word	0x00000790
        /*02b4*/ 	.word	0x000000ff
        /*02b8*/ 	.word	0x00000070
        /*02bc*/ 	.short	0x0100
        /*02be*/ 	.byte	0x05
	.zero		1


	//   ....[29]....
        /*02c0*/ 	.word	0x000007a0
        /*02c4*/ 	.word	0x000000ff
        /*02c8*/ 	.word	0x00000130
        /*02cc*/ 	.short	0x0100
        /*02ce*/ 	.byte	0x05
	.zero		1


	//   ....[30]....
        /*02d0*/ 	.word	0x000007b0
        /*02d4*/ 	.word	0x000000ff
        /*02d8*/ 	.word	0x00000078
        /*02dc*/ 	.short	0x0100
        /*02de*/ 	.byte	0x05
	.zero		1


	//   ....[31]....
        /*02e0*/ 	.word	0x000007c0
        /*02e4*/ 	.word	0x000000ff
        /*02e8*/ 	.word	0x00000138
        /*02ec*/ 	.short	0x0100
        /*02ee*/ 	.byte	0x05
	.zero		1


	//   ....[32]....
        /*02f0*/ 	.word	0x000007d0
        /*02f4*/ 	.word	0x000000ff
        /*02f8*/ 	.word	0x00000080
        /*02fc*/ 	.short	0x0100
        /*02fe*/ 	.byte	0x05
	.zero		1


	//   ....[33]....
        /*0300*/ 	.word	0x000007e0
        /*0304*/ 	.word	0x000000ff
        /*0308*/ 	.word	0x00000140
        /*030c*/ 	.short	0x0100
        /*030e*/ 	.byte	0x05
	.zero		1


	//   ....[34]....
        /*0310*/ 	.word	0x000007f0
        /*0314*/ 	.word	0x000000ff
        /*0318*/ 	.word	0x00000088
        /*031c*/ 	.short	0x0100
        /*031e*/ 	.byte	0x05
	.zero		1


	//   ....[35]....
        /*0320*/ 	.word	0x00000800
        /*0324*/ 	.word	0x000000ff
        /*0328*/ 	.word	0x00000148
        /*032c*/ 	.short	0x0100
        /*032e*/ 	.byte	0x05
	.zero		1


	//   ....[36]....
        /*0330*/ 	.word	0x00000810
        /*0334*/ 	.word	0x000000ff
        /*0338*/ 	.word	0x00000090
        /*033c*/ 	.short	0x0100
        /*033e*/ 	.byte	0x05
	.zero		1


	//   ....[37]....
        /*0340*/ 	.word	0x00000820
        /*0344*/ 	.word	0x000000ff
        /*0348*/ 	.word	0x00000150
        /*034c*/ 	.short	0x0100
        /*034e*/ 	.byte	0x05
	.zero		1


	//   ....[38]....
        /*0350*/ 	.word	0x00000830
        /*0354*/ 	.word	0x000000ff
        /*0358*/ 	.word	0x00000098
        /*035c*/ 	.short	0x0100
        /*035e*/ 	.byte	0x05
	.zero		1


	//   ....[39]....
        /*0360*/ 	.word	0x00000840
        /*0364*/ 	.word	0x000000ff
        /*0368*/ 	.word	0x00000158
        /*036c*/ 	.short	0x0100
        /*036e*/ 	.byte	0x05
	.zero		1


	//   ....[40]....
        /*0370*/ 	.word	0x00000850
        /*0374*/ 	.word	0x000000ff
        /*0378*/ 	.word	0x000000a0
        /*037c*/ 	.short	0x0100
        /*037e*/ 	.byte	0x05
	.zero		1


	//   ....[41]....
        /*0380*/ 	.word	0x00000860
        /*0384*/ 	.word	0x000000ff
        /*0388*/ 	.word	0x00000160
        /*038c*/ 	.short	0x0100
        /*038e*/ 	.byte	0x05
	.zero		1


	//   ....[42]....
        /*0390*/ 	.word	0x00000870
        /*0394*/ 	.word	0x000000ff
        /*0398*/ 	.word	0x000000a8
        /*039c*/ 	.short	0x0100
        /*039e*/ 	.byte	0x05
	.zero		1


	//   ....[43]....
        /*03a0*/ 	.word	0x00000880
        /*03a4*/ 	.word	0x000000ff
        /*03a8*/ 	.word	0x00000168
        /*03ac*/ 	.short	0x0100
        /*03ae*/ 	.byte	0x05
	.zero		1


	//   ....[44]....
        /*03b0*/ 	.word	0x00000890
        /*03b4*/ 	.word	0x000000ff
        /*03b8*/ 	.word	0x000000b0
        /*03bc*/ 	.short	0x0100
        /*03be*/ 	.byte	0x05
	.zero		1


	//   ....[45]....
        /*03c0*/ 	.word	0x000008a0
        /*03c4*/ 	.word	0x000000ff
        /*03c8*/ 	.word	0x00000170
        /*03cc*/ 	.short	0x0100
        /*03ce*/ 	.byte	0x05
	.zero		1


	//   ....[46]....
        /*03d0*/ 	.word	0x000008b0
        /*03d4*/ 	.word	0x000000ff
        /*03d8*/ 	.word	0x000000b8
        /*03dc*/ 	.short	0x0100
        /*03de*/ 	.byte	0x05
	.zero		1


	//   ....[47]....
        /*03e0*/ 	.word	0x000008c0
        /*03e4*/ 	.word	0x000000ff
        /*03e8*/ 	.word	0x00000178
        /*03ec*/ 	.short	0x0100
        /*03ee*/ 	.byte	0x05
	.zero		1


	//   ....[48]....
        /*03f0*/ 	.word	0x00000a00
        /*03f4*/ 	.word	0x000000ff
        /*03f8*/ 	.word	0x00000180
        /*03fc*/ 	.short	0x0100
        /*03fe*/ 	.byte	0x07
	.zero		1


	//   ....[49]....
        /*0400*/ 	.word	0x00000a10
        /*0404*/ 	.word	0x000000ff
        /*0408*/ 	.word	0x00000190
        /*040c*/ 	.short	0x0100
        /*040e*/ 	.byte	0x07
	.zero		1


	//   ....[50]....
        /*0410*/ 	.word	0x00000a20
        /*0414*/ 	.word	0x000000ff
        /*0418*/ 	.word	0x00000188
        /*041c*/ 	.short	0x0100
        /*041e*/ 	.byte	0x07
	.zero		1


	//   ....[51]....
        /*0420*/ 	.word	0x00000a30
        /*0424*/ 	.word	0x000000ff
        /*0428*/ 	.word	0x00000198
        /*042c*/ 	.short	0x0100
        /*042e*/ 	.byte	0x07
	.zero		1


	//   ....[52]....
        /*0430*/ 	.word	0x00000b20
        /*0434*/ 	.word	0x000000ff
        /*0438*/ 	.word	0x000001a0
        /*043c*/ 	.short	0x0100
        /*043e*/ 	.byte	0x05
	.zero		1


	//   ....[53]....
        /*0440*/ 	.word	0x00000b30
        /*0444*/ 	.word	0x000000ff
        /*0448*/ 	.word	0x000001a8
        /*044c*/ 	.short	0x0100
        /*044e*/ 	.byte	0x05
	.zero		1


	//   ....[54]....
        /*0450*/ 	.word	0x00000c70
        /*0454*/ 	.word	0x000000ff
        /*0458*/ 	.word	0x000001b0
        /*045c*/ 	.short	0x0100
        /*045e*/ 	.byte	0x05
	.zero		1


	//   ....[55]....
        /*0460*/ 	.word	0x00000c80
        /*0464*/ 	.word	0x000000ff
        /*0468*/ 	.word	0x000001c0
        /*046c*/ 	.short	0x0100
        /*046e*/ 	.byte	0x05
	.zero		1


	//   ....[56]....
        /*0470*/ 	.word	0x00000c90
        /*0474*/ 	.word	0x000000ff
        /*0478*/ 	.word	0x000001b8
        /*047c*/ 	.short	0x0100
        /*047e*/ 	.byte	0x05
	.zero		1


	//   ....[57]....
        /*0480*/ 	.word	0x00000ca0
        /*0484*/ 	.word	0x000000ff
        /*0488*/ 	.word	0x000001c8
        /*048c*/ 	.short	0x0100
        /*048e*/ 	.byte	0x05
	.zero		1


	//   ....[58]....
        /*0490*/ 	.word	0x00000dd0
        /*0494*/ 	.word	0x000000ff
        /*0498*/ 	.word	0x000001d0
        /*049c*/ 	.short	0x0100
        /*049e*/ 	.byte	0x07
	.zero		1


	//   ....[59]....
        /*04a0*/ 	.word	0x00000de0
        /*04a4*/ 	.word	0x000000ff
        /*04a8*/ 	.word	0x000001f0
        /*04ac*/ 	.short	0x0100
        /*04ae*/ 	.byte	0x07
	.zero		1


	//   ....[60]....
        /*04b0*/ 	.word	0x00000df0
        /*04b4*/ 	.word	0x000000ff
        /*04b8*/ 	.word	0x000001d8
        /*04bc*/ 	.short	0x0100
        /*04be*/ 	.byte	0x07
	.zero		1


	//   ....[61]....
        /*04c0*/ 	.word	0x00000e00
        /*04c4*/ 	.word	0x000000ff
        /*04c8*/ 	.word	0x000001f8
        /*04cc*/ 	.short	0x0100
        /*04ce*/ 	.byte	0x07
	.zero		1


	//   ....[62]....
        /*04d0*/ 	.word	0x00000e10
        /*04d4*/ 	.word	0x000000ff
        /*04d8*/ 	.word	0x000001e0
        /*04dc*/ 	.short	0x0100
        /*04de*/ 	.byte	0x07
	.zero		1


	//   ....[63]....
        /*04e0*/ 	.word	0x00000e20
        /*04e4*/ 	.word	0x000000ff
        /*04e8*/ 	.word	0x00000200
        /*04ec*/ 	.short	0x0100
        /*04ee*/ 	.byte	0x07
	.zero		1


	//   ....[64]....
        /*04f0*/ 	.word	0x00000e30
        /*04f4*/ 	.word	0x000000ff
        /*04f8*/ 	.word	0x000001e8
        /*04fc*/ 	.short	0x0100
        /*04fe*/ 	.byte	0x07
	.zero		1


	//   ....[65]....
        /*0500*/ 	.word	0x00000e40
        /*0504*/ 	.word	0x000000ff
        /*0508*/ 	.word	0x00000208
        /*050c*/ 	.short	0x0100
        /*050e*/ 	.byte	0x07
	.zero		1


	//   ....[66]....
        /*0510*/ 	.word	0x00000f30
        /*0514*/ 	.word	0x000000ff
        /*0518*/ 	.word	0x00000210
        /*051c*/ 	.short	0x0100
        /*051e*/ 	.byte	0x05
	.zero		1


	//   ....[67]....
        /*0520*/ 	.word	0x00000f40
        /*0524*/ 	.word	0x000000ff
        /*0528*/ 	.word	0x00000220
        /*052c*/ 	.short	0x0100
        /*052e*/ 	.byte	0x05
	.zero		1


	//   ....[68]....
        /*0530*/ 	.word	0x00000f50
        /*0534*/ 	.word	0x000000ff
        /*0538*/ 	.word	0x00000218
        /*053c*/ 	.short	0x0100
        /*053e*/ 	.byte	0x05
	.zero		1


	//   ....[69]....
        /*0540*/ 	.word	0x00000f60
        /*0544*/ 	.word	0x000000ff
        /*0548*/ 	.word	0x00000228
        /*054c*/ 	.short	0x0100
        /*054e*/ 	.byte	0x05
	.zero		1


	//   ....[70]....
        /*0550*/ 	.word	0x00001840
        /*0554*/ 	.word	0x00000003
        /*0558*/ 	.word	0x00000220
        /*055c*/ 	.short	0x010a
        /*055e*/ 	.byte	0xff
	.zero		1


	//   ....[71]....
        /*0560*/ 	.word	0x00001870
        /*0564*/ 	.word	0x00000003
        /*0568*/ 	.word	0x00000210
        /*056c*/ 	.short	0x0101
        /*056e*/ 	.byte	0xff
	.zero		1


	//   ....[72]....
        /*0570*/ 	.word	0x00001940
        /*0574*/ 	.word	0x000000ff
        /*0578*/ 	.word	0x000000c0
        /*057c*/ 	.short	0x010a
        /*057e*/ 	.byte	0x08
	.zero		1


	//   ....[73]....
        /*0580*/ 	.word	0x000019e0
        /*0584*/ 	.word	0x000000ff
        /*0588*/ 	.word	0x000000c0
        /*058c*/ 	.short	0x010a
        /*058e*/ 	.byte	0x21
	.zero		1


	//   ....[74]....
        /*0590*/ 	.word	0x00001b40
        /*0594*/ 	.word	0x000000ff
        /*0598*/ 	.word	0x000000c0
        /*059c*/ 	.short	0x010a
        /*059e*/ 	.byte	0x08
	.zero		1


	//   ....[75]....
        /*05a0*/ 	.word	0x00001c30
        /*05a4*/ 	.word	0x000000ff
        /*05a8*/ 	.word	0x000001a8
        /*05ac*/ 	.short	0x0101
        /*05ae*/ 	.byte	0x04
	.zero		1


	//   ....[76]....
        /*05b0*/ 	.word	0x00001c50
        /*05b4*/ 	.word	0x000000ff
        /*05b8*/ 	.word	0x000000c0
        /*05bc*/ 	.short	0x010a
        /*05be*/ 	.byte	0x08
	.zero		1


	//   ....[77]....
        /*05c0*/ 	.word	0x00001cd0
        /*05c4*/ 	.word	0x000000ff
        /*05c8*/ 	.word	0x000000c0
        /*05cc*/ 	.short	0x010a
        /*05ce*/ 	.byte	0x11
	.zero		1


	//   ....[78]....
        /*05d0*/ 	.word	0x00001e30
        /*05d4*/ 	.word	0x000000ff
        /*05d8*/ 	.word	0x000000c0
        /*05dc*/ 	.short	0x010a
        /*05de*/ 	.byte	0x08
	.zero		1


	//   ....[79]....
        /*05e0*/ 	.word	0x00001f50
        /*05e4*/ 	.word	0x00000002
        /*05e8*/ 	.word	0x000001b0
        /*05ec*/ 	.short	0x010a
        /*05ee*/ 	.byte	0xff
	.zero		1


	//   ....[80]....
        /*05f0*/ 	.word	0x00002010
        /*05f4*/ 	.word	0x00000002
        /*05f8*/ 	.word	0x00000000
        /*05fc*/ 	.short	0x0101
        /*05fe*/ 	.byte	0xff
	.zero		1


	//   ....[81]....
        /*0600*/ 	.word	0x00002570
        /*0604*/ 	.word	0x000000ff
        /*0608*/ 	.word	0x00000000
        /*060c*/ 	.short	0x010a
        /*060e*/ 	.byte	0x05
	.zero		1


	//   ....[82]....
        /*0610*/ 	.word	0x00002600
        /*0614*/ 	.word	0x000000ff
        /*0618*/ 	.word	0x00000000
        /*061c*/ 	.short	0x010a
        /*061e*/ 	.byte	0x05
	.zero		1


	//   ....[83]....
        /*0620*/ 	.word	0x00002690
        /*0624*/ 	.word	0x000000ff
        /*0628*/ 	.word	0x00000000
        /*062c*/ 	.short	0x010a
        /*062e*/ 	.byte	0x05
	.zero		1


	//   ....[84]....
        /*0630*/ 	.word	0x00002720
        /*0634*/ 	.word	0x000000ff
        /*0638*/ 	.word	0x00000000
        /*063c*/ 	.short	0x010a
        /*063e*/ 	.byte	0x05
	.zero		1


	//   ....[85]....
        /*0640*/ 	.word	0x000027b0
        /*0644*/ 	.word	0x000000ff
        /*0648*/ 	.word	0x00000000
        /*064c*/ 	.short	0x010a
        /*064e*/ 	.byte	0x05
	.zero		1


	//   ....[86]....
        /*0650*/ 	.word	0x00002840
        /*0654*/ 	.word	0x000000ff
        /*0658*/ 	.word	0x00000000
        /*065c*/ 	.short	0x010a
        /*065e*/ 	.byte	0x05
	.zero		1


	//   ....[87]....
        /*0660*/ 	.word	0x000028d0
        /*0664*/ 	.word	0x000000ff
        /*0668*/ 	.word	0x00000000
        /*066c*/ 	.short	0x010a
        /*066e*/ 	.byte	0x05
	.zero		1


	//   ....[88]....
        /*0670*/ 	.word	0x00002960
        /*0674*/ 	.word	0x000000ff
        /*0678*/ 	.word	0x00000000
        /*067c*/ 	.short	0x010a
        /*067e*/ 	.byte	0x05
	.zero		1


	//   ....[89]....
        /*0680*/ 	.word	0x000029f0
        /*0684*/ 	.word	0x000000ff
        /*0688*/ 	.word	0x00000000
        /*068c*/ 	.short	0x010a
        /*068e*/ 	.byte	0x05
	.zero		1


	//   ....[90]....
        /*0690*/ 	.word	0x00002a80
        /*0694*/ 	.word	0x000000ff
        /*0698*/ 	.word	0x00000000
        /*069c*/ 	.short	0x010a
        /*069e*/ 	.byte	0x05
	.zero		1


	//   ....[91]....
        /*06a0*/ 	.word	0x00002b10
        /*06a4*/ 	.word	0x000000ff
        /*06a8*/ 	.word	0x00000000
        /*06ac*/ 	.short	0x010a
        /*06ae*/ 	.byte	0x05
	.zero		1


	//   ....[92]....
        /*06b0*/ 	.word	0x00002ba0
        /*06b4*/ 	.word	0x000000ff
        /*06b8*/ 	.word	0x00000000
        /*06bc*/ 	.short	0x010a
        /*06be*/ 	.byte	0x05
	.zero		1


	//   ....[93]....
        /*06c0*/ 	.word	0x00002c30
        /*06c4*/ 	.word	0x000000ff
        /*06c8*/ 	.word	0x00000000
        /*06cc*/ 	.short	0x010a
        /*06ce*/ 	.byte	0x05
	.zero		1


	//   ....[94]....
        /*06d0*/ 	.word	0x00002cc0
        /*06d4*/ 	.word	0x000000ff
        /*06d8*/ 	.word	0x00000000
        /*06dc*/ 	.short	0x010a
        /*06de*/ 	.byte	0x05
	.zero		1


	//   ....[95]....
        /*06e0*/ 	.word	0x00002d50
        /*06e4*/ 	.word	0x000000ff
        /*06e8*/ 	.word	0x00000000
        /*06ec*/ 	.short	0x010a
        /*06ee*/ 	.byte	0x05
	.zero		1


	//   ....[96]....
        /*06f0*/ 	.word	0x00002de0
        /*06f4*/ 	.word	0x000000ff
        /*06f8*/ 	.word	0x00000000
        /*06fc*/ 	.short	0x010a
        /*06fe*/ 	.byte	0x05
	.zero		1


	//   ....[97]....
        /*0700*/ 	.word	0x00002e70
        /*0704*/ 	.word	0x000000ff
        /*0708*/ 	.word	0x00000000
        /*070c*/ 	.short	0x010a
        /*070e*/ 	.byte	0x05
	.zero		1


	//   ....[98]....
        /*0710*/ 	.word	0x00002f00
        /*0714*/ 	.word	0x000000ff
        /*0718*/ 	.word	0x00000000
        /*071c*/ 	.short	0x010a
        /*071e*/ 	.byte	0x05
	.zero		1


	//   ....[99]....
        /*0720*/ 	.word	0x00002f90
        /*0724*/ 	.word	0x000000ff
        /*0728*/ 	.word	0x00000000
        /*072c*/ 	.short	0x010a
        /*072e*/ 	.byte	0x05
	.zero		1


	//   ....[100]....
        /*0730*/ 	.word	0x00003020
        /*0734*/ 	.word	0x000000ff
        /*0738*/ 	.word	0x00000000
        /*073c*/ 	.short	0x010a
        /*073e*/ 	.byte	0x05
	.zero		1


	//   ....[101]....
        /*0740*/ 	.word	0x000030b0
        /*0744*/ 	.word	0x000000ff
        /*0748*/ 	.word	0x00000000
        /*074c*/ 	.short	0x010a
        /*074e*/ 	.byte	0x05
	.zero		1


	//   ....[102]....
        /*0750*/ 	.word	0x00003140
        /*0754*/ 	.word	0x000000ff
        /*0758*/ 	.word	0x00000000
        /*075c*/ 	.short	0x010a
        /*075e*/ 	.byte	0x05
	.zero		1


	//   ....[103]....
        /*0760*/ 	.word	0x000031d0
        /*0764*/ 	.word	0x000000ff
        /*0768*/ 	.word	0x00000000
        /*076c*/ 	.short	0x010a
        /*076e*/ 	.byte	0x05
	.zero		1


	//   ....[104]....
        /*0770*/ 	.word	0x00003270
        /*0774*/ 	.word	0x00000000
        /*0778*/ 	.word	0x00000000
        /*077c*/ 	.short	0x010a
        /*077e*/ 	.byte	0xff
	.zero		1


	//   ....[105]....
        /*0780*/ 	.word	0x00003390
        /*0784*/ 	.word	0x00000000
        /*0788*/ 	.word	0x00000210
        /*078c*/ 	.short	0x010a
        /*078e*/ 	.byte	0xff
	.zero		1


	//   ....[106]....
        /*0790*/ 	.word	0x000033f0
        /*0794*/ 	.word	0x00000004
        /*0798*/ 	.word	0x00000000
        /*079c*/ 	.short	0x0101
        /*079e*/ 	.byte	0xff
	.zero		1


	//   ....[107]....
        /*07a0*/ 	.word	0x00003410
        /*07a4*/ 	.word	0x000000ff
        /*07a8*/ 	.word	0x000001c0
        /*07ac*/ 	.short	0x010a
        /*07ae*/ 	.byte	0x05
	.zero		1


	//   ....[108]....
        /*07b0*/ 	.word	0x00003530
        /*07b4*/ 	.word	0x00000000
        /*07b8*/ 	.word	0x000001b0
        /*07bc*/ 	.short	0x010a
        /*07be*/ 	.byte	0xff
	.zero		1


	//   ....[109]....
        /*07c0*/ 	.word	0x00003640
        /*07c4*/ 	.word	0x00000000
        /*07c8*/ 	.word	0x00000000
        /*07cc*/ 	.short	0x0101
        /*07ce*/ 	.byte	0xff
	.zero		1


	//   ....[110]....
        /*07d0*/ 	.word	0x000036d0
        /*07d4*/ 	.word	0x000000ff
        /*07d8*/ 	.word	0x000001c0
        /*07dc*/ 	.short	0x0106
        /*07de*/ 	.byte	0x05
	.zero		1


	//   ....[111]....
        /*07e0*/ 	.word	0x000036f0
        /*07e4*/ 	.word	0x000000ff
        /*07e8*/ 	.word	0x000001c0
        /*07ec*/ 	.short	0x010a
        /*07ee*/ 	.byte	0x05
	.zero		1


	//   ....[112]....
        /*07f0*/ 	.word	0x00003780
        /*07f4*/ 	.word	0x000000ff
        /*07f8*/ 	.word	0x000001c0
        /*07fc*/ 	.short	0x0106
        /*07fe*/ 	.byte	0x04
	.zero		1


	//   ....[113]....
        /*0800*/ 	.word	0x000037c0
        /*0804*/ 	.word	0x00000000
        /*0808*/ 	.word	0x000001c0
        /*080c*/ 	.short	0x010a
        /*080e*/ 	.byte	0xff
	.zero		1


	//   ....[114]....
        /*0810*/ 	.word	0x00003c90
        /*0814*/ 	.word	0x00000000
        /*0818*/ 	.word	0x000001b0
        /*081c*/ 	.short	0x010a
        /*081e*/ 	.byte	0xff
	.zero		1


	//   ....[115]....
        /*0820*/ 	.word	0x00003d90
        /*0824*/ 	.word	0x00000003
        /*0828*/ 	.word	0x00000000
        /*082c*/ 	.short	0x0101
        /*082e*/ 	.byte	0xff
	.zero		1


	//   ....[116]....
        /*0830*/ 	.word	0x00003da0
        /*0834*/ 	.word	0x000000ff
        /*0838*/ 	.word	0x00000000
        /*083c*/ 	.short	0x010a
        /*083e*/ 	.byte	0x04
	.zero		1


	//   ....[117]....
        /*0840*/ 	.word	0x00003dc0
        /*0844*/ 	.word	0x000000ff
        /*0848*/ 	.word	0x000001f0
        /*084c*/ 	.short	0x010a
        /*084e*/ 	.byte	0x09
	.zero		1


	//   ....[118]....
        /*0850*/ 	.word	0x00003ea0
        /*0854*/ 	.word	0x000000ff
        /*0858*/ 	.word	0x00000000
        /*085c*/ 	.short	0x010a
        /*085e*/ 	.byte	0x07
	.zero		1


	//   ....[119]....
        /*0860*/ 	.word	0x00003fa0
        /*0864*/ 	.word	0x000000ff
        /*0868*/ 	.word	0x00000000
        /*086c*/ 	.short	0x010a
        /*086e*/ 	.byte	0x04
	.zero		1


	//   ....[120]....
        /*0870*/ 	.word	0x00004190
        /*0874*/ 	.word	0x000000ff
        /*0878*/ 	.word	0x00000000
        /*087c*/ 	.short	0x010a
        /*087e*/ 	.byte	0x05
	.zero		1


	//   ....[121]....
        /*0880*/ 	.word	0x00004220
        /*0884*/ 	.word	0x000000ff
        /*0888*/ 	.word	0x00000000
        /*088c*/ 	.short	0x010a
        /*088e*/ 	.byte	0x05
	.zero		1


	//   ....[122]....
        /*0890*/ 	.word	0x000042b0
        /*0894*/ 	.word	0x000000ff
        /*0898*/ 	.word	0x00000000
        /*089c*/ 	.short	0x010a
        /*089e*/ 	.byte	0x05
	.zero		1


	//   ....[123]....
        /*08a0*/ 	.word	0x00004340
        /*08a4*/ 	.word	0x000000ff
        /*08a8*/ 	.word	0x00000000
        /*08ac*/ 	.short	0x010a
        /*08ae*/ 	.byte	0x07
	.zero		1


	//   ....[124]....
        /*08b0*/ 	.word	0x000047a0
        /*08b4*/ 	.word	0x00000000
        /*08b8*/ 	.word	0x000001b0
        /*08bc*/ 	.short	0x010a
        /*08be*/ 	.byte	0xff
	.zero		1


	//   ....[125]....
        /*08c0*/ 	.word	0x00004860
        /*08c4*/ 	.word	0x00000000
        /*08c8*/ 	.word	0x00000000
        /*08cc*/ 	.short	0x0101
        /*08ce*/ 	.byte	0xff
	.zero		1


	//   ....[126]....
        /*08d0*/ 	.word	0x00004b80
        /*08d4*/ 	.word	0x000000ff
        /*08d8*/ 	.word	0x000001a8
        /*08dc*/ 	.short	0x010a
        /*08de*/ 	.byte	0x07
	.zero		1


	//   ....[127]....
        /*08e0*/ 	.word	0x00004d70
        /*08e4*/ 	.word	0x000000ff
        /*08e8*/ 	.word	0x00000190
        /*08ec*/ 	.short	0x010a
        /*08ee*/ 	.byte	0x07
	.zero		1


	//   ....[128]....
        /*08f0*/ 	.word	0x00004f40
        /*08f4*/ 	.word	0x000000ff
        /*08f8*/ 	.word	0x00000180
        /*08fc*/ 	.short	0x010b
        /*08fe*/ 	.byte	0x07
	.zero		1


	//   ....[129]....
        /*0900*/ 	.word	0x00004fb0
        /*0904*/ 	.word	0x000000ff
        /*0908*/ 	.word	0x00000000
        /*090c*/ 	.short	0x0101
        /*090e*/ 	.byte	0x08
	.zero		1


	//   ....[130]....
        /*0910*/ 	.word	0x00004fe0
        /*0914*/ 	.word	0x000000ff
        /*0918*/ 	.word	0x00000198
        /*091c*/ 	.short	0x010a
        /*091e*/ 	.byte	0x07
	.zero		1


	//   ....[131]....
        /*0920*/ 	.word	0x000051f0
        /*0924*/ 	.word	0x000000ff
        /*0928*/ 	.word	0x00000188
        /*092c*/ 	.short	0x010b
        /*092e*/ 	.byte	0x07
	.zero		1


	//   ....[132]....
        /*0930*/ 	.word	0x00005210
        /*0934*/ 	.word	0x000000ff
        /*0938*/ 	.word	0x00000000
        /*093c*/ 	.short	0x0101
        /*093e*/ 	.byte	0x0d
	.zero		1


	//   ....[133]....
        /*0940*/ 	.word	0x00005240
        /*0944*/ 	.word	0x000000ff
        /*0948*/ 	.word	0x00000190
        /*094c*/ 	.short	0x010a
        /*094e*/ 	.byte	0x07
	.zero		1


	//   ....[134]....
        /*0950*/ 	.word	0x00005280
        /*0954*/ 	.word	0x00000000
        /*0958*/ 	.word	0x00000198
        /*095c*/ 	.short	0x010a
        /*095e*/ 	.byte	0xff
	.zero		1


	//   ....[135]....
        /*0960*/ 	.word	0x000055c0
        /*0964*/ 	.word	0x00000000
        /*0968*/ 	.word	0x000001b0
        /*096c*/ 	.short	0x010a
        /*096e*/ 	.byte	0xff
	.zero		1


	//   ....[136]....
        /*0970*/ 	.word	0x000056d0
        /*0974*/ 	.word	0x00000000
        /*0978*/ 	.word	0x00000000
        /*097c*/ 	.short	0x0101
        /*097e*/ 	.byte	0xff
	.zero		1


	//   ....[137]....
        /*0980*/ 	.word	0x00006130
        /*0984*/ 	.word	0x00000003
        /*0988*/ 	.word	0x00000180
        /*098c*/ 	.short	0x010a
        /*098e*/ 	.byte	0xff
	.zero		1


	//   ....[138]....
        /*0990*/ 	.word	0x00006170
        /*0994*/ 	.word	0x00000074
        /*0998*/ 	.word	0x000001d0
        /*099c*/ 	.short	0x010a
        /*099e*/ 	.byte	0xff
	.zero		1


	//   ....[139]....
        /*09a0*/ 	.word	0x000062b0
        /*09a4*/ 	.word	0x00000003
        /*09a8*/ 	.word	0x00000180
        /*09ac*/ 	.short	0x010a
        /*09ae*/ 	.byte	0xff
	.zero		1


	//   ....[140]....
        /*09b0*/ 	.word	0x000063f0
        /*09b4*/ 	.word	0x00000000
        /*09b8*/ 	.word	0x00000000
        /*09bc*/ 	.short	0x0101
        /*09be*/ 	.byte	0xff
	.zero		1


	//   ....[141]....
        /*09c0*/ 	.word	0x00006470
        /*09c4*/ 	.word	0x00000074
        /*09c8*/ 	.word	0x000001d0
        /*09cc*/ 	.short	0x010a
        /*09ce*/ 	.byte	0xff
	.zero		1


	//   ....[142]....
        /*09d0*/ 	.word	0x00007800
        /*09d4*/ 	.word	0x0000007d
        /*09d8*/ 	.word	0x00000180
        /*09dc*/ 	.short	0x010a
        /*09de*/ 	.byte	0xff
	.zero		1


	//   ....[143]....
        /*09e0*/ 	.word	0x000078d0
        /*09e4*/ 	.word	0x0000007d
        /*09e8*/ 	.word	0x00000180
        /*09ec*/ 	.short	0x010a
        /*09ee*/ 	.byte	0xff
	.zero		1


	//   ....[144]....
        /*09f0*/ 	.word	0x00007a10
        /*09f4*/ 	.word	0x00000000
        /*09f8*/ 	.word	0x00000000
        /*09fc*/ 	.short	0x0101
        /*09fe*/ 	.byte	0xff
	.zero		1


	//   ....[145]....
        /*0a00*/ 	.word	0x00007e50
        /*0a04*/ 	.word	0x000000ff
        /*0a08*/ 	.word	0x00000000
        /*0a0c*/ 	.short	0x0101
        /*0a0e*/ 	.byte	0x05
	.zero		1


	//   ....[146]....
        /*0a10*/ 	.word	0x00008f90
        /*0a14*/ 	.word	0x00000003
        /*0a18*/ 	.word	0x00000220
        /*0a1c*/ 	.short	0x010a
        /*0a1e*/ 	.byte	0xff
	.zero		1


	//   ....[147]....
        /*0a20*/ 	.word	0x00008ff0
        /*0a24*/ 	.word	0x00000002
        /*0a28*/ 	.word	0x000000c0
        /*0a2c*/ 	.short	0x010a
        /*0a2e*/ 	.byte	0xff
	.zero		1


	//   ....[148]....
        /*0a30*/ 	.word	0x00009050
        /*0a34*/ 	.word	0x00000002
        /*0a38*/ 	.word	0x000000c0
        /*0a3c*/ 	.short	0x010a
        /*0a3e*/ 	.byte	0xff
	.zero		1


	//   ....[149]....
        /*0a40*/ 	.word	0x000090a0
        /*0a44*/ 	.word	0x00000002
        /*0a48*/ 	.word	0x000001b0
        /*0a4c*/ 	.short	0x010a
        /*0a4e*/ 	.byte	0xff
	.zero		1


	//   ....[150]....
        /*0a50*/ 	.word	0x00009100
        /*0a54*/ 	.word	0x00000000
        /*0a58*/ 	.word	0x00000000
        /*0a5c*/ 	.short	0x010a
        /*0a5e*/ 	.byte	0xff
	.zero		1


	//   ....[151]....
        /*0a60*/ 	.word	0x00009160
        /*0a64*/ 	.word	0x00000000
        /*0a68*/ 	.word	0x00000000
        /*0a6c*/ 	.short	0x010a
        /*0a6e*/ 	.byte	0xff
	.zero		1


	//   ....[152]....
        /*0a70*/ 	.word	0x000091c0
        /*0a74*/ 	.word	0x00000000
        /*0a78*/ 	.word	0x00000000
        /*0a7c*/ 	.short	0x010a
        /*0a7e*/ 	.byte	0xff
	.zero		1


	//   ....[153]....
        /*0a80*/ 	.word	0x00009220
        /*0a84*/ 	.word	0x00000000
        /*0a88*/ 	.word	0x00000000
        /*0a8c*/ 	.short	0x010a
        /*0a8e*/ 	.byte	0xff
	.zero		1


	//   ....[154]....
        /*0a90*/ 	.word	0x00009280
        /*0a94*/ 	.word	0x00000000
        /*0a98*/ 	.word	0x00000000
        /*0a9c*/ 	.short	0x010a
        /*0a9e*/ 	.byte	0xff
	.zero		1


	//   ....[155]....
        /*0aa0*/ 	.word	0x000092e0
        /*0aa4*/ 	.word	0x00000000
        /*0aa8*/ 	.word	0x00000000
        /*0aac*/ 	.short	0x010a
        /*0aae*/ 	.byte	0xff
	.zero		1


	//   ....[156]....
        /*0ab0*/ 	.word	0x00009340
        /*0ab4*/ 	.word	0x00000000
        /*0ab8*/ 	.word	0x00000000
        /*0abc*/ 	.short	0x010a
        /*0abe*/ 	.byte	0xff
	.zero		1


	//   ....[157]....
        /*0ac0*/ 	.word	0x000093a0
        /*0ac4*/ 	.word	0x00000000
        /*0ac8*/ 	.word	0x00000000
        /*0acc*/ 	.short	0x010a
        /*0ace*/ 	.byte	0xff
	.zero		1


	//   ....[158]....
        /*0ad0*/ 	.word	0x00009400
        /*0ad4*/ 	.word	0x00000000
        /*0ad8*/ 	.word	0x00000000
        /*0adc*/ 	.short	0x010a
        /*0ade*/ 	.byte	0xff
	.zero		1


	//   ....[159]....
        /*0ae0*/ 	.word	0x00009460
        /*0ae4*/ 	.word	0x00000000
        /*0ae8*/ 	.word	0x00000000
        /*0aec*/ 	.short	0x010a
        /*0aee*/ 	.byte	0xff
	.zero		1


	//   ....[160]....
        /*0af0*/ 	.word	0x000094c0
        /*0af4*/ 	.word	0x00000000
        /*0af8*/ 	.word	0x00000000
        /*0afc*/ 	.short	0x010a
        /*0afe*/ 	.byte	0xff
	.zero		1


	//   ....[161]....
        /*0b00*/ 	.word	0x00009520
        /*0b04*/ 	.word	0x00000000
        /*0b08*/ 	.word	0x00000000
        /*0b0c*/ 	.short	0x010a
        /*0b0e*/ 	.byte	0xff
	.zero		1


	//   ....[162]....
        /*0b10*/ 	.word	0x00009580
        /*0b14*/ 	.word	0x00000000
        /*0b18*/ 	.word	0x00000000
        /*0b1c*/ 	.short	0x010a
        /*0b1e*/ 	.byte	0xff
	.zero		1


	//   ....[163]....
        /*0b20*/ 	.word	0x000095e0
        /*0b24*/ 	.word	0x00000000
        /*0b28*/ 	.word	0x00000000
        /*0b2c*/ 	.short	0x010a
        /*0b2e*/ 	.byte	0xff
	.zero		1


	//   ....[164]....
        /*0b30*/ 	.word	0x00009640
        /*0b34*/ 	.word	0x00000000
        /*0b38*/ 	.word	0x00000000
        /*0b3c*/ 	.short	0x010a
        /*0b3e*/ 	.byte	0xff
	.zero		1


	//   ....[165]....
        /*0b40*/ 	.word	0x000096a0
        /*0b44*/ 	.word	0x00000000
        /*0b48*/ 	.word	0x00000000
        /*0b4c*/ 	.short	0x010a
        /*0b4e*/ 	.byte	0xff
	.zero		1


	//   ....[166]....
        /*0b50*/ 	.word	0x00009700
        /*0b54*/ 	.word	0x00000000
        /*0b58*/ 	.word	0x00000000
        /*0b5c*/ 	.short	0x010a
        /*0b5e*/ 	.byte	0xff
	.zero		1


	//   ....[167]....
        /*0b60*/ 	.word	0x00009760
        /*0b64*/ 	.word	0x00000000
        /*0b68*/ 	.word	0x00000000
        /*0b6c*/ 	.short	0x010a
        /*0b6e*/ 	.byte	0xff
	.zero		1


	//   ....[168]....
        /*0b70*/ 	.word	0x000097c0
        /*0b74*/ 	.word	0x00000000
        /*0b78*/ 	.word	0x00000000
        /*0b7c*/ 	.short	0x010a
        /*0b7e*/ 	.byte	0xff
	.zero		1


	//   ....[169]....
        /*0b80*/ 	.word	0x00009820
        /*0b84*/ 	.word	0x00000000
        /*0b88*/ 	.word	0x00000000
        /*0b8c*/ 	.short	0x010a
        /*0b8e*/ 	.byte	0xff
	.zero		1


	//   ....[170]....
        /*0b90*/ 	.word	0x00009880
        /*0b94*/ 	.word	0x00000000
        /*0b98*/ 	.word	0x00000000
        /*0b9c*/ 	.short	0x010a
        /*0b9e*/ 	.byte	0xff
	.zero		1


	//   ....[171]....
        /*0ba0*/ 	.word	0x000098e0
        /*0ba4*/ 	.word	0x00000000
        /*0ba8*/ 	.word	0x00000000
        /*0bac*/ 	.short	0x010a
        /*0bae*/ 	.byte	0xff
	.zero		1


	//   ....[172]....
        /*0bb0*/ 	.word	0x00009940
        /*0bb4*/ 	.word	0x00000000
        /*0bb8*/ 	.word	0x00000000
        /*0bbc*/ 	.short	0x010a
        /*0bbe*/ 	.byte	0xff
	.zero		1


	//   ....[173]....
        /*0bc0*/ 	.word	0x00009990
        /*0bc4*/ 	.word	0x00000000
        /*0bc8*/ 	.word	0x00000210
        /*0bcc*/ 	.short	0x010a
        /*0bce*/ 	.byte	0xff
	.zero		1


	//   ....[174]....
        /*0bd0*/ 	.word	0x000099f0
        /*0bd4*/ 	.word	0x00000000
        /*0bd8*/ 	.word	0x000001c0
        /*0bdc*/ 	.short	0x010a
        /*0bde*/ 	.byte	0xff
	.zero		1


	//   ....[175]....
        /*0be0*/ 	.word	0x00009a40
        /*0be4*/ 	.word	0x00000000
        /*0be8*/ 	.word	0x000001b0
        /*0bec*/ 	.short	0x010a
        /*0bee*/ 	.byte	0xff
	.zero		1


	//   ....[176]....
        /*0bf0*/ 	.word	0x00009aa0
        /*0bf4*/ 	.word	0x00000000
        /*0bf8*/ 	.word	0x000001c0
        /*0bfc*/ 	.short	0x010a
        /*0bfe*/ 	.byte	0xff
	.zero		1


	//   ....[177]....
        /*0c00*/ 	.word	0x00009af0
        /*0c04*/ 	.word	0x00000000
        /*0c08*/ 	.word	0x000001b0
        /*0c0c*/ 	.short	0x010a
        /*0c0e*/ 	.byte	0xff
	.zero		1


	//   ....[178]....
        /*0c10*/ 	.word	0x00009b50
        /*0c14*/ 	.word	0x00000003
        /*0c18*/ 	.word	0x000001f0
        /*0c1c*/ 	.short	0x010a
        /*0c1e*/ 	.byte	0xff
	.zero		1


	//   ....[179]....
        /*0c20*/ 	.word	0x00009bb0
        /*0c24*/ 	.word	0x00000000
        /*0c28*/ 	.word	0x00000000
        /*0c2c*/ 	.short	0x010a
        /*0c2e*/ 	.byte	0xff
	.zero		1


	//   ....[180]....
        /*0c30*/ 	.word	0x00009c10
        /*0c34*/ 	.word	0x00000000
        /*0c38*/ 	.word	0x00000000
        /*0c3c*/ 	.short	0x010a
        /*0c3e*/ 	.byte	0xff
	.zero		1


	//   ....[181]....
        /*0c40*/ 	.word	0x00009c70
        /*0c44*/ 	.word	0x00000000
        /*0c48*/ 	.word	0x00000000
        /*0c4c*/ 	.short	0x010a
        /*0c4e*/ 	.byte	0xff
	.zero		1


	//   ....[182]....
        /*0c50*/ 	.word	0x00009cd0
        /*0c54*/ 	.word	0x00000000
        /*0c58*/ 	.word	0x00000000
        /*0c5c*/ 	.short	0x010a
        /*0c5e*/ 	.byte	0xff
	.zero		1


	//   ....[183]....
        /*0c60*/ 	.word	0x00009d30
        /*0c64*/ 	.word	0x00000000
        /*0c68*/ 	.word	0x00000000
        /*0c6c*/ 	.short	0x010a
        /*0c6e*/ 	.byte	0xff
	.zero		1


	//   ....[184]....
        /*0c70*/ 	.word	0x00009d80
        /*0c74*/ 	.word	0x00000000
        /*0c78*/ 	.word	0x000001b0
        /*0c7c*/ 	.short	0x010a
        /*0c7e*/ 	.byte	0xff
	.zero		1


	//   ....[185]....
        /*0c80*/ 	.word	0x00009de0
        /*0c84*/ 	.word	0x00000000
        /*0c88*/ 	.word	0x000001a8
        /*0c8c*/ 	.short	0x010a
        /*0c8e*/ 	.byte	0xff
	.zero		1


	//   ....[186]....
        /*0c90*/ 	.word	0x00009e40
        /*0c94*/ 	.word	0x00000003
        /*0c98*/ 	.word	0x00000190
        /*0c9c*/ 	.short	0x010a
        /*0c9e*/ 	.byte	0xff
	.zero		1


	//   ....[187]....
        /*0ca0*/ 	.word	0x00009ea0
        /*0ca4*/ 	.word	0x00000003
        /*0ca8*/ 	.word	0x00000198
        /*0cac*/ 	.short	0x010a
        /*0cae*/ 	.byte	0xff
	.zero		1


	//   ....[188]....
        /*0cb0*/ 	.word	0x00009f00
        /*0cb4*/ 	.word	0x00000000
        /*0cb8*/ 	.word	0x00000190
        /*0cbc*/ 	.short	0x010a
        /*0cbe*/ 	.byte	0xff
	.zero		1


	//   ....[189]....
        /*0cc0*/ 	.word	0x00009f50
        /*0cc4*/ 	.word	0x00000000
        /*0cc8*/ 	.word	0x000001b0
        /*0ccc*/ 	.short	0x010a
        /*0cce*/ 	.byte	0xff
	.zero		1


	//   ....[190]....
        /*0cd0*/ 	.word	0x00009fa0
        /*0cd4*/ 	.word	0x00000003
        /*0cd8*/ 	.word	0x00000180
        /*0cdc*/ 	.short	0x010a
        /*0cde*/ 	.byte	0xff
	.zero		1


	//   ....[191]....
        /*0ce0*/ 	.word	0x00009ff0
        /*0ce4*/ 	.word	0x00000074
        /*0ce8*/ 	.word	0x000001d0
        /*0cec*/ 	.short	0x010a
        /*0cee*/ 	.byte	0xff
	.zero		1


	//   ....[192]....
        /*0cf0*/ 	.word	0x0000a040
        /*0cf4*/ 	.word	0x0000007d
        /*0cf8*/ 	.word	0x00000180
        /*0cfc*/ 	.short	0x010a
        /*0cfe*/ 	.byte	0xff
	.zero		1


	//----- nvinfo : EIATTR_NUM_MBARRIERS
	.align		4
.L_47:
        /*0d00*/ 	.byte	0x03, 0x38
        /*0d02*/ 	.short	0x0046


	//----- nvinfo : EIATTR_EXIT_INSTR_OFFSETS
	.align		4
        /*0d04*/ 	.byte	0x04, 0x1c
        /*0d06*/ 	.short	(.L_49 - .L_48)


	//   ....[0]....
.L_48:
        /*0d08*/ 	.word	0x000032a0


	//   ....[1]....
        /*0d0c*/ 	.word	0x00003790


	//   ....[2]....
        /*0d10*/ 	.word	0x000037f0


	//   ....[3]....
        /*0d14*/ 	.word	0x000045a0


	//   ....[4]....
        /*0d18*/ 	.word	0x000052b0


	//   ....[5]....
        /*0d1c*/ 	.word	0x000052f0


	//   ....[6]....
        /*0d20*/ 	.word	0x00008f80


	//----- nvinfo : EIATTR_MAX_THREADS
	.align		4
.L_49:
        /*0d24*/ 	.byte	0x04, 0x05
        /*0d26*/ 	.short	(.L_51 - .L_50)
.L_50:
        /*0d28*/ 	.word	0x00000100
        /*0d2c*/ 	.word	0x00000001
        /*0d30*/ 	.word	0x00000001


	//----- nvinfo : EIATTR_CRS_STACK_SIZE
	.align		4
.L_51:
        /*0d34*/ 	.byte	0x04, 0x1e
        /*0d36*/ 	.short	(.L_53 - .L_52)
.L_52:
        /*0d38*/ 	.word	0x00000000


	//----- nvinfo : EIATTR_CBANK_PARAM_SIZE
	.align		4
.L_53:
        /*0d3c*/ 	.byte	0x03, 0x19
        /*0d3e*/ 	.short	0x0800


	//----- nvinfo : EIATTR_PARAM_CBANK
	.align		4
        /*0d40*/ 	.byte	0x04, 0x0a
        /*0d42*/ 	.short	(.L_55 - .L_54)
	.align		4
.L_54:
        /*0d44*/ 	.word	index@(.nv.constant0._ZN7cutlass13device_kernelINS_4gemm6kernel13GemmUniversalIN4cute5tupleIJiiiiEEENS1_10collective13CollectiveMmaINS1_35MainloopSm100TmaUmmaWarpSpecializedILi24ELi2ELi4ENS5_IJNS4_1CILi1EEESB_SB_EEEEENS5_IJNSA_ILi128EEESE_NSA_ILi32EEEEEEaNS5_IJlSB_lEEEaNS5_IJSB_llEEENS4_8TiledMMAINS4_8MMA_AtomIJNS4_15SM100_MMA_S8_SSIaaiLi128ELi128ELNS4_4UMMA5MajorE0ELSN_1ELNSM_8SaturateE0EEEEEENS4_6LayoutISC_NS5_IJNSA_ILi0EEESS_SS_EEEEENS5_IJNS4_10UnderscoreESV_SV_EEEEENS4_13SM90_TMA_LOADENS4_14ComposedLayoutINS4_7SwizzleILi1ELi4ELi3EEENS4_18smem_ptr_flag_bitsILi8EEENSR_INS5_IJNSA_ILi8EEESF_EEENS5_IJSF_SB_EEEEEEEvNS4_8identityESY_NSZ_INS10_ILi3ELi4ELi3EEES13_NSR_INS5_IJSE_S14_EEENS5_IJSB_SE_EEEEEEEvS19_EENS_8epilogue10collective18CollectiveEpilogueINS1G_23Sm100TmaWarpSpecializedILi2ELi2ELi64ELb0ELb0EEEJSG_NS5_IJNSR_ISE_SB_EENSR_INSA_ILi64EEESB_EEEEEaSH_aSH_NS1G_6fusion15FusionCallbacksIS1K_NS1P_17LinearCombinationIaiaiLNS_15FloatRoundStyleE2EEESG_S1O_JEEENS4_5SM1004TMEM4LOAD26SM100_TMEM_LOAD_32dp32b64xESY_NSZ_INS10_ILi2ELi4ELi3EEES13_NSR_INS5_IJS14_S1M_EEENS5_IJS1M_SB_EEEEEEENS4_39AutoVectorizingCopyWithAssumedAlignmentILi128EEENS4_14SM90_TMA_STOREES23_S25_S25_EEEvvEEEEvNT_6ParamsE)
        /*0d48*/ 	.short	0x0380
        /*0d4a*/ 	.short	0x0800


	//----- nvinfo : EIATTR_SW_WAR
	.align		4
.L_55:
        /*0d4c*/ 	.byte	0x04, 0x36
        /*0d4e*/ 	.short	(.L_57 - .L_56)
.L_56:
        /*0d50*/ 	.word	0x00000008
.L_57:


//--------------------- .nv.callgraph             --------------------------
	.section	.nv.callgraph,"",@"SHT_CUDA_CALLGRAPH"
	.align	4
	.sectionentsize	8
	.align		4
        /*0000*/ 	.word	0x00000000
	.align		4
        /*0004*/ 	.word	0xffffffff
	.align		4
        /*0008*/ 	.word	index@(_ZN7cutlass13device_kernelINS_4gemm6kernel13GemmUniversalIN4cute5tupleIJiiiiEEENS1_10collective13CollectiveMmaINS1_35MainloopSm100TmaUmmaWarpSpecializedILi24ELi2ELi4ENS5_IJNS4_1CILi1EEESB_SB_EEEEENS5_IJNSA_ILi128EEESE_NSA_ILi32EEEEEEaNS5_IJlSB_lEEEaNS5_IJSB_llEEENS4_8TiledMMAINS4_8MMA_AtomIJNS4_15SM100_MMA_S8_SSIaaiLi128ELi128ELNS4_4UMMA5MajorE0ELSN_1ELNSM_8SaturateE0EEEEEENS4_6LayoutISC_NS5_IJNSA_ILi0EEESS_SS_EEEEENS5_IJNS4_10UnderscoreESV_SV_EEEEENS4_13SM90_TMA_LOADENS4_14ComposedLayoutINS4_7SwizzleILi1ELi4ELi3EEENS4_18smem_ptr_flag_bitsILi8EEENSR_INS5_IJNSA_ILi8EEESF_EEENS5_IJSF_SB_EEEEEEEvNS4_8identityESY_NSZ_INS10_ILi3ELi4ELi3EEES13_NSR_INS5_IJSE_S14_EEENS5_IJSB_SE_EEEEEEEvS19_EENS_8epilogue10collective18CollectiveEpilogueINS1G_23Sm100TmaWarpSpecializedILi2ELi2ELi64ELb0ELb0EEEJSG_NS5_IJNSR_ISE_SB_EENSR_INSA_ILi64EEESB_EEEEEaSH_aSH_NS1G_6fusion15FusionCallbacksIS1K_NS1P_17LinearCombinationIaiaiLNS_15FloatRoundStyleE2EEESG_S1O_JEEENS4_5SM1004TMEM4LOAD26SM100_TMEM_LOAD_32dp32b64xESY_NSZ_INS10_ILi2ELi4ELi3EEES13_NSR_INS5_IJS14_S1M_EEENS5_IJS1M_SB_EEEEEEENS4_39AutoVectorizingCopyWithAssumedAlignmentILi128EEENS4_14SM90_TMA_STOREES23_S25_S25_EEEvvEEEEvNT_6ParamsE)
	.align		4
        /*000c*/ 	.word	index@(__assertfail)
	.align		4
        /*0010*/ 	.word	0x00000000
	.align		4
        /*0014*/ 	.word	0xfffffffe
	.align		4
        /*0018*/ 	.word	0x00000000
	.align		4
        /*001c*/ 	.word	0xfffffffd
	.align		4
        /*0020*/ 	.word	0x00000000
	.align		4
        /*0024*/ 	.word	0xfffffffc


//--------------------- .nv.constant4             --------------------------
	.section	.nv.constant4,"a",@progbits
	.align	8
	.align		8
.nv.constant4:
        /*0000*/ 	.dword	__assertfail
	.align		8
        /*0008*/ 	.dword	__unnamed_1
	.align		8
        /*0010*/ 	.dword	__unnamed_2
	.align		8
        /*0018*/ 	.dword	_ZN40_INTERNAL_fbf4d696_4_k_cu_a4063483_338154cuda3std3__45__cpo5beginE
	.align		8
        /*0020*/ 	.dword	_ZN40_INTERNAL_fbf4d696_4_k_cu_a4063483_338154cuda3std3__45__cpo3endE
	.align		8
        /*0028*/ 	.dword	_ZN40_INTERNAL_fbf4d696_4_k_cu_a4063483_338154cuda3std3__45__cpo6cbeginE
	.align		8
        /*0030*/ 	.dword	_ZN40_INTERNAL_fbf4d696_4_k_cu_a4063483_338154cuda3std3__45__cpo4cendE
	.align		8
        /*0038*/ 	.dword	_ZN40_INTERNAL_fbf4d696_4_k_cu_a4063483_338154cuda3std3__442_GLOBAL__N__fbf4d696_4_k_cu_a4063483_338156ignoreE
	.align		8
        /*0040*/ 	.dword	_ZN40_INTERNAL_fbf4d696_4_k_cu_a4063483_338154cuda3std3__419piecewise_constructE
	.align		8
        /*0048*/ 	.dword	_ZN40_INTERNAL_fbf4d696_4_k_cu_a4063483_338154cuda3std3__48in_placeE
	.align		8
        /*0050*/ 	.dword	_ZN40_INTERNAL_fbf4d696_4_k_cu_a4063483_338154cuda3std6ranges3__45__cpo4swapE
	.align		8
        /*0058*/ 	.dword	_ZN40_INTERNAL_fbf4d696_4_k_cu_a4063483_338154cuda3std6ranges3__45__cpo9iter_moveE
	.align		8
        /*0060*/ 	.dword	_ZN40_INTERNAL_fbf4d696_4_k_cu_a4063483_338154cute7productE
	.align		8
        /*0068*/ 	.dword	_ZN40_INTERNAL_fbf4d696_4_k_cu_a4063483_338154cute1_E
	.align		8
        /*0070*/ 	.dword	$str$25
	.align		8
        /*0078*/ 	.dword	$str$26
	.align		8
        /*0080*/ 	.dword	$str$27
	.align		8
        /*0088*/ 	.dword	$str$28


//--------------------- .text._ZN7cutlass13device_kernelINS_4gemm6kernel13GemmUniversalIN4cute5tupleIJiiiiEEENS1_10collective13CollectiveMmaINS1_35MainloopSm100TmaUmmaWarpSpecializedILi24ELi2ELi4ENS5_IJNS4_1CILi1EEESB_SB_EEEEENS5_IJNSA_ILi128EEESE_NSA_ILi32EEEEEEaNS5_IJlSB_lEEEaNS5_IJSB_llEEENS4_8TiledMMAINS4_8MMA_AtomIJNS4_15SM100_MMA_S8_SSIaaiLi128ELi128ELNS4_4UMMA5MajorE0ELSN_1ELNSM_8SaturateE0EEEEEENS4_6LayoutISC_NS5_IJNSA_ILi0EEESS_SS_EEEEENS5_IJNS4_10UnderscoreESV_SV_EEEEENS4_13SM90_TMA_LOADENS4_14ComposedLayoutINS4_7SwizzleILi1ELi4ELi3EEENS4_18smem_ptr_flag_bitsILi8EEENSR_INS5_IJNSA_ILi8EEESF_EEENS5_IJSF_SB_EEEEEEEvNS4_8identityESY_NSZ_INS10_ILi3ELi4ELi3EEES13_NSR_INS5_IJSE_S14_EEENS5_IJSB_SE_EEEEEEEvS19_EENS_8epilogue10collective18CollectiveEpilogueINS1G_23Sm100TmaWarpSpecializedILi2ELi2ELi64ELb0ELb0EEEJSG_NS5_IJNSR_ISE_SB_EENSR_INSA_ILi64EEESB_EEEEEaSH_aSH_NS1G_6fusion15FusionCallbacksIS1K_NS1P_17LinearCombinationIaiaiLNS_15FloatRoundStyleE2EEESG_S1O_JEEENS4_5SM1004TMEM4LOAD26SM100_TMEM_LOAD_32dp32b64xESY_NSZ_INS10_ILi2ELi4ELi3EEES13_NSR_INS5_IJS14_S1M_EEENS5_IJS1M_SB_EEEEEEENS4_39AutoVectorizingCopyWithAssumedAlignmentILi128EEENS4_14SM90_TMA_STOREES23_S25_S25_EEEvvEEEEvNT_6ParamsE --------------------------
	.section	.text._ZN7cutlass13device_kernelINS_4gemm6kernel13GemmUniversalIN4cute5tupleIJiiiiEEENS1_10collective13CollectiveMmaINS1_35MainloopSm100TmaUmmaWarpSpecializedILi24ELi2ELi4ENS5_IJNS4_1CILi1EEESB_SB_EEEEENS5_IJNSA_ILi128EEESE_NSA_ILi32EEEEEEaNS5_IJlSB_lEEEaNS5_IJSB_llEEENS4_8TiledMMAINS4_8MMA_AtomIJNS4_15SM100_MMA_S8_SSIaaiLi128ELi128ELNS4_4UMMA5MajorE0ELSN_1ELNSM_8SaturateE0EEEEEENS4_6LayoutISC_NS5_IJNSA_ILi0EEESS_SS_EEEEENS5_IJNS4_10UnderscoreESV_SV_EEEEENS4_13SM90_TMA_LOADENS4_14ComposedLayoutINS4_7SwizzleILi1ELi4ELi3EEENS4_18smem_ptr_flag_bitsILi8EEENSR_INS5_IJNSA_ILi8EEESF_EEENS5_IJSF_SB_EEEEEEEvNS4_8identityESY_NSZ_INS10_ILi3ELi4ELi3EEES13_NSR_INS5_IJSE_S14_EEENS5_IJSB_SE_EEEEEEEvS19_EENS_8epilogue10collective18CollectiveEpilogueINS1G_23Sm100TmaWarpSpecializedILi2ELi2ELi64ELb0ELb0EEEJSG_NS5_IJNSR_ISE_SB_EENSR_INSA_ILi64EEESB_EEEEEaSH_aSH_NS1G_6fusion15FusionCallbacksIS1K_NS1P_17LinearCombinationIaiaiLNS_15FloatRoundStyleE2EEESG_S1O_JEEENS4_5SM1004TMEM4LOAD26SM100_TMEM_LOAD_32dp32b64xESY_NSZ_INS10_ILi2ELi4ELi3EEES13_NSR_INS5_IJS14_S1M_EEENS5_IJS1M_SB_EEEEEEENS4_39AutoVectorizingCopyWithAssumedAlignmentILi128EEENS4_14SM90_TMA_STOREES23_S25_S25_EEEvvEEEEvNT_6ParamsE,"ax",@progbits
	.align	128
.text._ZN7cutlass13device_kernelINS_4gemm6kernel13GemmUniversalIN4cute5tupleIJiiiiEEENS1_10collective13CollectiveMmaINS1_35MainloopSm100TmaUmmaWarpSpecializedILi24ELi2ELi4ENS5_IJNS4_1CILi1EEESB_SB_EEEEENS5_IJNSA_ILi128EEESE_NSA_ILi32EEEEEEaNS5_IJlSB_lEEEaNS5_IJSB_llEEENS4_8TiledMMAINS4_8MMA_AtomIJNS4_15SM100_MMA_S8_SSIaaiLi128ELi128ELNS4_4UMMA5MajorE0ELSN_1ELNSM_8SaturateE0EEEEEENS4_6LayoutISC_NS5_IJNSA_ILi0EEESS_SS_EEEEENS5_IJNS4_10UnderscoreESV_SV_EEEEENS4_13SM90_TMA_LOADENS4_14ComposedLayoutINS4_7SwizzleILi1ELi4ELi3EEENS4_18smem_ptr_flag_bitsILi8EEENSR_INS5_IJNSA_ILi8EEESF_EEENS5_IJSF_SB_EEEEEEEvNS4_8identityESY_NSZ_INS10_ILi3ELi4ELi3EEES13_NSR_INS5_IJSE_S14_EEENS5_IJSB_SE_EEEEEEEvS19_EENS_8epilogue10collective18CollectiveEpilogueINS1G_23Sm100TmaWarpSpecializedILi2ELi2ELi64ELb0ELb0EEEJSG_NS5_IJNSR_ISE_SB_EENSR_INSA_ILi64EEESB_EEEEEaSH_aSH_NS1G_6fusion15FusionCallbacksIS1K_NS1P_17LinearCombinationIaiaiLNS_15FloatRoundStyleE2EEESG_S1O_JEEENS4_5SM1004TMEM4LOAD26SM100_TMEM_LOAD_32dp32b64xESY_NSZ_INS10_ILi2ELi4ELi3EEES13_NSR_INS5_IJS14_S1M_EEENS5_IJS1M_SB_EEEEEEENS4_39AutoVectorizingCopyWithAssumedAlignmentILi128EEENS4_14SM90_TMA_STOREES23_S25_S25_EEEvvEEEEvNT_6ParamsE:
        .type           _ZN7cutlass13device_kernelINS_4gemm6kernel13GemmUniversalIN4cute5tupleIJiiiiEEENS1_10collective13CollectiveMmaINS1_35MainloopSm100TmaUmmaWarpSpecializedILi24ELi2ELi4ENS5_IJNS4_1CILi1EEESB_SB_EEEEENS5_IJNSA_ILi128EEESE_NSA_ILi32EEEEEEaNS5_IJlSB_lEEEaNS5_IJSB_llEEENS4_8TiledMMAINS4_8MMA_AtomIJNS4_15SM100_MMA_S8_SSIaaiLi128ELi128ELNS4_4UMMA5MajorE0ELSN_1ELNSM_8SaturateE0EEEEEENS4_6LayoutISC_NS5_IJNSA_ILi0EEESS_SS_EEEEENS5_IJNS4_10UnderscoreESV_SV_EEEEENS4_13SM90_TMA_LOADENS4_14ComposedLayoutINS4_7SwizzleILi1ELi4ELi3EEENS4_18smem_ptr_flag_bitsILi8EEENSR_INS5_IJNSA_ILi8EEESF_EEENS5_IJSF_SB_EEEEEEEvNS4_8identityESY_NSZ_INS10_ILi3ELi4ELi3EEES13_NSR_INS5_IJSE_S14_EEENS5_IJSB_SE_EEEEEEEvS19_EENS_8epilogue10collective18CollectiveEpilogueINS1G_23Sm100TmaWarpSpecializedILi2ELi2ELi64ELb0ELb0EEEJSG_NS5_IJNSR_ISE_SB_EENSR_INSA_ILi64EEESB_EEEEEaSH_aSH_NS1G_6fusion15FusionCallbacksIS1K_NS1P_17LinearCombinationIaiaiLNS_15FloatRoundStyleE2EEESG_S1O_JEEENS4_5SM1004TMEM4LOAD26SM100_TMEM_LOAD_32dp32b64xESY_NSZ_INS10_ILi2ELi4ELi3EEES13_NSR_INS5_IJS14_S1M_EEENS5_IJS1M_SB_EEEEEEENS4_39AutoVectorizingCopyWithAssumedAlignmentILi128EEENS4_14SM90_TMA_STOREES23_S25_S25_EEEvvEEEEvNT_6ParamsE,@function
        .size           _ZN7cutlass13device_kernelINS_4gemm6kernel13GemmUniversalIN4cute5tupleIJiiiiEEENS1_10collective13CollectiveMmaINS1_35MainloopSm100TmaUmmaWarpSpecializedILi24ELi2ELi4ENS5_IJNS4_1CILi1EEESB_SB_EEEEENS5_IJNSA_ILi128EEESE_NSA_ILi32EEEEEEaNS5_IJlSB_lEEEaNS5_IJSB_llEEENS4_8TiledMMAINS4_8MMA_AtomIJNS4_15SM100_MMA_S8_SSIaaiLi128ELi128ELNS4_4UMMA5MajorE0ELSN_1ELNSM_8SaturateE0EEEEEENS4_6LayoutISC_NS5_IJNSA_ILi0EEESS_SS_EEEEENS5_IJNS4_10UnderscoreESV_SV_EEEEENS4_13SM90_TMA_LOADENS4_14ComposedLayoutINS4_7SwizzleILi1ELi4ELi3EEENS4_18smem_ptr_flag_bitsILi8EEENSR_INS5_IJNSA_ILi8EEESF_EEENS5_IJSF_SB_EEEEEEEvNS4_8identityESY_NSZ_INS10_ILi3ELi4ELi3EEES13_NSR_INS5_IJSE_S14_EEENS5_IJSB_SE_EEEEEEEvS19_EENS_8epilogue10collective18CollectiveEpilogueINS1G_23Sm100TmaWarpSpecializedILi2ELi2ELi64ELb0ELb0EEEJSG_NS5_IJNSR_ISE_SB_EENSR_INSA_ILi64EEESB_EEEEEaSH_aSH_NS1G_6fusion15FusionCallbacksIS1K_NS1P_17LinearCombinationIaiaiLNS_15FloatRoundStyleE2EEESG_S1O_JEEENS4_5SM1004TMEM4LOAD26SM100_TMEM_LOAD_32dp32b64xESY_NSZ_INS10_ILi2ELi4ELi3EEES13_NSR_INS5_IJS14_S1M_EEENS5_IJS1M_SB_EEEEEEENS4_39AutoVectorizingCopyWithAssumedAlignmentILi128EEENS4_14SM90_TMA_STOREES23_S25_S25_EEEvvEEEEvNT_6ParamsE,(.L_x_203 - _ZN7cutlass13device_kernelINS_4gemm6kernel13GemmUniversalIN4cute5tupleIJiiiiEEENS1_10collective13CollectiveMmaINS1_35MainloopSm100TmaUmmaWarpSpecializedILi24ELi2ELi4ENS5_IJNS4_1CILi1EEESB_SB_EEEEENS5_IJNSA_ILi128EEESE_NSA_ILi32EEEEEEaNS5_IJlSB_lEEEaNS5_IJSB_llEEENS4_8TiledMMAINS4_8MMA_AtomIJNS4_15SM100_MMA_S8_SSIaaiLi128ELi128ELNS4_4UMMA5MajorE0ELSN_1ELNSM_8SaturateE0EEEEEENS4_6LayoutISC_NS5_IJNSA_ILi0EEESS_SS_EEEEENS5_IJNS4_10UnderscoreESV_SV_EEEEENS4_13SM90_TMA_LOADENS4_14ComposedLayoutINS4_7SwizzleILi1ELi4ELi3EEENS4_18smem_ptr_flag_bitsILi8EEENSR_INS5_IJNSA_ILi8EEESF_EEENS5_IJSF_SB_EEEEEEEvNS4_8identityESY_NSZ_INS10_ILi3ELi4ELi3EEES13_NSR_INS5_IJSE_S14_EEENS5_IJSB_SE_EEEEEEEvS19_EENS_8epilogue10collective18CollectiveEpilogueINS1G_23Sm100TmaWarpSpecializedILi2ELi2ELi64ELb0ELb0EEEJSG_NS5_IJNSR_ISE_SB_EENSR_INSA_ILi64EEESB_EEEEEaSH_aSH_NS1G_6fusion15FusionCallbacksIS1K_NS1P_17LinearCombinationIaiaiLNS_15FloatRoundStyleE2EEESG_S1O_JEEENS4_5SM1004TMEM4LOAD26SM100_TMEM_LOAD_32dp32b64xESY_NSZ_INS10_ILi2ELi4ELi3EEES13_NSR_INS5_IJS14_S1M_EEENS5_IJS1M_SB_EEEEEEENS4_39AutoVectorizingCopyWithAssumedAlignmentILi128EEENS4_14SM90_TMA_STOREES23_S25_S25_EEEvvEEEEvNT_6ParamsE)
        .other          _ZN7cutlass13device_kernelINS_4gemm6kernel13GemmUniversalIN4cute5tupleIJiiiiEEENS1_10collective13CollectiveMmaINS1_35MainloopSm100TmaUmmaWarpSpecializedILi24ELi2ELi4ENS5_IJNS4_1CILi1EEESB_SB_EEEEENS5_IJNSA_ILi128EEESE_NSA_ILi32EEEEEEaNS5_IJlSB_lEEEaNS5_IJSB_llEEENS4_8TiledMMAINS4_8MMA_AtomIJNS4_15SM100_MMA_S8_SSIaaiLi128ELi128ELNS4_4UMMA5MajorE0ELSN_1ELNSM_8SaturateE0EEEEEENS4_6LayoutISC_NS5_IJNSA_ILi0EEESS_SS_EEEEENS5_IJNS4_10UnderscoreESV_SV_EEEEENS4_13SM90_TMA_LOADENS4_14ComposedLayoutINS4_7SwizzleILi1ELi4ELi3EEENS4_18smem_ptr_flag_bitsILi8EEENSR_INS5_IJNSA_ILi8EEESF_EEENS5_IJSF_SB_EEEEEEEvNS4_8identityESY_NSZ_INS10_ILi3ELi4ELi3EEES13_NSR_INS5_IJSE_S14_EEENS5_IJSB_SE_EEEEEEEvS19_EENS_8epilogue10collective18CollectiveEpilogueINS1G_23Sm100TmaWarpSpecializedILi2ELi2ELi64ELb0ELb0EEEJSG_NS5_IJNSR_ISE_SB_EENSR_INSA_ILi64EEESB_EEEEEaSH_aSH_NS1G_6fusion15FusionCallbacksIS1K_NS1P_17LinearCombinationIaiaiLNS_15FloatRoundStyleE2EEESG_S1O_JEEENS4_5SM1004TMEM4LOAD26SM100_TMEM_LOAD_32dp32b64xESY_NSZ_INS10_ILi2ELi4ELi3EEES13_NSR_INS5_IJS14_S1M_EEENS5_IJS1M_SB_EEEEEEENS4_39AutoVectorizingCopyWithAssumedAlignmentILi128EEENS4_14SM90_TMA_STOREES23_S25_S25_EEEvvEEEEvNT_6ParamsE,@"STO_CUDA_ENTRY STV_DEFAULT"
_ZN7cutlass13device_kernelINS_4gemm6kernel13GemmUniversalIN4cute5tupleIJiiiiEEENS1_10collective13CollectiveMmaINS1_35MainloopSm100TmaUmmaWarpSpecializedILi24ELi2ELi4ENS5_IJNS4_1CILi1EEESB_SB_EEEEENS5_IJNSA_ILi128EEESE_NSA_ILi32EEEEEEaNS5_IJlSB_lEEEaNS5_IJSB_llEEENS4_8TiledMMAINS4_8MMA_AtomIJNS4_15SM100_MMA_S8_SSIaaiLi128ELi128ELNS4_4UMMA5MajorE0ELSN_1ELNSM_8SaturateE0EEEEEENS4_6LayoutISC_NS5_IJNSA_ILi0EEESS_SS_EEEEENS5_IJNS4_10UnderscoreESV_SV_EEEEENS4_13SM90_TMA_LOADENS4_14ComposedLayoutINS4_7SwizzleILi1ELi4ELi3EEENS4_18smem_ptr_flag_bitsILi8EEENSR_INS5_IJNSA_ILi8EEESF_EEENS5_IJSF_SB_EEEEEEEvNS4_8identityESY_NSZ_INS10_ILi3ELi4ELi3EEES13_NSR_INS5_IJSE_S14_EEENS5_IJSB_SE_EEEEEEEvS19_EENS_8epilogue10collective18CollectiveEpilogueINS1G_23Sm100TmaWarpSpecializedILi2ELi2ELi64ELb0ELb0EEEJSG_NS5_IJNSR_ISE_SB_EENSR_INSA_ILi64EEESB_EEEEEaSH_aSH_NS1G_6fusion15FusionCallbacksIS1K_NS1P_17LinearCombinationIaiaiLNS_15FloatRoundStyleE2EEESG_S1O_JEEENS4_5SM1004TMEM4LOAD26SM100_TMEM_LOAD_32dp32b64xESY_NSZ_INS10_ILi2ELi4ELi3EEES13_NSR_INS5_IJS14_S1M_EEENS5_IJS1M_SB_EEEEEEENS4_39AutoVectorizingCopyWithAssumedAlignmentILi128EEENS4_14SM90_TMA_STOREES23_S25_S25_EEEvvEEEEvNT_6ParamsE:
[----:B------:R-:W1:Y:S01]  /*0000*/  LDC R1, c[0x0][0x37c] ;  /* 0x0000df00ff017b82 */ /* 0x000e620000000800 */
[----:B------:R-:W2:Y:S01]  /*0010*/  S2R R167, SR_TID.X ;  /* 0x0000000000a77919 */ /* 0x000ea20000002100 */
[----:B------:R-:W3:Y:S01]  /*0020*/  LDCU.64 UR4, c[0x0][0x890] ;  /* 0x00011200ff0477ac */ /* 0x000ee20008000a00 */
[----:B------:R-:W-:Y:S02]  /*0030*/  PRMT R151, RZ, 0x7610, R151 ;  /* 0x00007610ff977816 */ /* 0x000fe40000000097 */
[----:B------:R-:W-:Y:S01]  /*0040*/  ELECT P5, URZ, PT ;  /* 0x0000000000ff782f */ /* 0x000fe200038a0000 */
[----:B------:R-:W4:Y:S01]  /*0050*/  LDCU.64 UR46, c[0x0][0x358] ;  /* 0x00006b00ff2e77ac */ /* 0x000f220008000a00 */
[----:B---3--:R-:W-:-:S04]  /*0060*/  UISETP.NE.U32.AND UP0, UPT, UR4, URZ, UPT ;  /* 0x000000ff0400728c */ /* 0x008fc8000bf05070 */
[----:B------:R-:W-:Y:S01]  /*0070*/  UISETP.NE.AND.EX UP0, UPT, UR5, URZ, UPT, UP0 ;  /* 0x000000ff0500728c */ /* 0x000fe2000bf05300 */
[----:B--2---:R-:W-:-:S05]  /*0080*/  SHF.R.U32.HI R154, RZ, 0x5, R167 ;  /* 0x00000005ff9a7819 */ /* 0x004fca00000116a7 */
[----:B------:R-:W2:Y:S02]  /*0090*/  SHFL.IDX PT, R0, R154, RZ, 0x1f ;  /* 0x00001fff9a007589 */ /* 0x000ea400000e0000 */
[----:B--2---:R-:W-:Y:S01]  /*00a0*/  R2UR UR8, R0 ;  /* 0x00000000000872ca */ /* 0x004fe200000e0000 */
[----:B-1--4-:R-:W-:-:S14]  /*00b0*/  BRA.U UP0, `(.L_x_0) ;  /* 0x00000001002c7547 */ /* 0x012fdc000b800000 */
[----:B------:R-:W1:Y:S02]  /*00c0*/  LDCU.64 UR6, c[0x0][0x888] ;  /* 0x00011100ff0677ac */ /* 0x000e640008000a00 */
[----:B-1----:R-:W-:-:S04]  /*00d0*/  UISETP.NE.U32.AND UP0, UPT, UR6, URZ, UPT ;  /* 0x000000ff0600728c */ /* 0x002fc8000bf05070 */
[----:B------:R-:W-:-:S09]  /*00e0*/  UISETP.NE.AND.EX UP0, UPT, UR7, URZ, UPT, UP0 ;  /* 0x000000ff0700728c */ /* 0x000fd2000bf05300 */
[----:B------:R-:W-:Y:S05]  /*00f0*/  BRA.U !UP0, `(.L_x_1) ;  /* 0x0000000108107547 */ /* 0x000fea000b800000 */
[----:B------:R-:W1:Y:S02]  /*0100*/  LDC.64 R82, c[0x0][0x888] ;  /* 0x00022200ff527b82 */ /* 0x000e640000000a00 */
[----:B-1----:R1:W5:Y:S01]  /*0110*/  LDG.E R82, desc[UR46][R82.64] ;  /* 0x0000002e52527981 */ /* 0x002362000c1e1900 */
[----:B------:R-:W-:Y:S01]  /*0120*/  HFMA2 R151, -RZ, RZ, 0, 5.9604644775390625e-08 ;  /* 0x00000001ff977431 */ /* 0x000fe200000001ff */
[----:B------:R-:W-:Y:S05]  /*0130*/  BRA `(.L_x_0) ;  /* 0x00000000000c7947 */ /* 0x000fea0003800000 */
.L_x_1:
[----:B------:R-:W1:Y:S01]  /*0140*/  LDCU UR6, c[0x0][0x880] ;  /* 0x00011000ff0677ac */ /* 0x000e620008000800 */
[----:B------:R-:W-:Y:S01]  /*0150*/  HFMA2 R151, -RZ, RZ, 0, 5.9604644775390625e-08 ;  /* 0x00000001ff977431 */ /* 0x000fe200000001ff */
[----:B-1----:R-:W-:-:S07]  /*0160*/  MOV R82, UR6 ;  /* 0x0000000600527c02 */ /* 0x002fce0008000f00 */
.L_x_0:
[----:B------:R-:W2:Y:S02]  /*0170*/  LDCU.64 UR6, c[0x0][0x8b0] ;  /* 0x00011600ff0677ac */ /* 0x000ea40008000a00 */
[----:B--2---:R-:W-:-:S04]  /*0180*/  UISETP.NE.U32.AND UP0, UPT, UR6, URZ, UPT ;  /* 0x000000ff0600728c */ /* 0x004fc8000bf05070 */
[----:B------:R-:W-:-:S09]  /*0190*/  UISETP.NE.AND.EX UP0, UPT, UR7, URZ, UPT, UP0 ;  /* 0x000000ff0700728c */ /* 0x000fd2000bf05300 */
[----:B------:R-:W-:Y:S05]  /*01a0*/  BRA.U UP0, `(.L_x_2) ;  /* 0x0000000100247547 */ /* 0x000fea000b800000 */
[----:B------:R-:W2:Y:S02]  /*01b0*/  LDCU.64 UR6, c[0x0][0x8a8] ;  /* 0x00011500ff0677ac */ /* 0x000ea40008000a00 */
[----:B--2---:R-:W-:-:S04]  /*01c0*/  UISETP.NE.U32.AND UP0, UPT, UR6, URZ, UPT ;  /* 0x000000ff0600728c */ /* 0x004fc8000bf05070 */
[----:B------:R-:W-:-:S09]  /*01d0*/  UISETP.NE.AND.EX UP0, UPT, UR7, URZ, UPT, UP0 ;  /* 0x000000ff0700728c */ /* 0x000fd2000bf05300 */
[----:B------:R-:W-:Y:S05]  /*01e0*/  BRA.U !UP0, `(.L_x_3) ;  /* 0x00000001080c7547 */ /* 0x000fea000b800000 */
[----:B------:R-:W2:Y:S02]  /*01f0*/  LDC.64 R78, c[0x0][0x8a8] ;  /* 0x00022a00ff4e7b82 */ /* 0x000ea40000000a00 */
[----:B--2---:R2:W5:Y:S01]  /*0200*/  LDG.E R78, desc[UR46][R78.64] ;  /* 0x0000002e4e4e7981 */ /* 0x004562000c1e1900 */
[----:B------:R-:W-:Y:S05]  /*0210*/  BRA `(.L_x_2) ;  /* 0x0000000000087947 */ /* 0x000fea0003800000 */
.L_x_3:
[----:B------:R-:W2:Y:S02]  /*0220*/  LDCU UR6, c[0x0][0x8a0] ;  /* 0x00011400ff0677ac */ /* 0x000ea40008000800 */
[----:B--2---:R-:W-:Y:S02]  /*0230*/  MOV R78, UR6 ;  /* 0x00000006004e7c02 */ /* 0x004fe40008000f00 */
.L_x_2:
[----:B------:R-:W-:Y:S01]  /*0240*/  IMAD.U32 R0, RZ, RZ, UR8 ;  /* 0x00000008ff007e24 */ /* 0x000fe2000f8e00ff */
[----:B------:R-:W-:Y:S04]  /*0250*/  BSSY.RECONVERGENT B0, `(.L_x_4) ;  /* 0x000000c000007945 */ /* 0x000fe80003800200 */
[C---:B------:R-:W-:Y:S02]  /*0260*/  ISETP.NE.OR P1, PT, R0.reuse, 0x1, !P5 ;  /* 0x000000010000780c */ /* 0x040fe40006f25670 */
[----:B------:R-:W-:-:S11]  /*0270*/  ISETP.NE.OR P0, PT, R0, 0x3, !P5 ;  /* 0x000000030000780c */ /* 0x000fd60006f05670 */
[----:B------:R-:W-:Y:S05]  /*0280*/  @P1 BRA `(.L_x_5) ;  /* 0x0000000000201947 */ /* 0x000fea0003800000 */
[----:B------:R-:W3:Y:S02]  /*0290*/  LDCU.64 UR6, c[0x0][0x348] ;  /* 0x00006900ff0677ac */ /* 0x000ee40008000a00 */
[----:B---3--:R-:W-:Y:S02]  /*02a0*/  UIADD3 UR10, UP1, UPT, UR6, 0x80, URZ ;  /* 0x00000080060a7890 */ /* 0x008fe4000ff3e0ff */
[----:B------:R-:W-:Y:S02]  /*02b0*/  UIADD3 UR6, UP0, UPT, UR6, 0x180, URZ ;  /* 0x0000018006067890 */ /* 0x000fe4000ff1e0ff */
[----:B------:R-:W-:Y:S02]  /*02c0*/  UIADD3.X UR11, UPT, UPT, URZ, UR7, URZ, UP1, !UPT ;  /* 0x00000007ff0b7290 */ /* 0x000fe40008ffe4ff */
[----:B------:R-:W-:-:S07]  /*02d0*/  UIADD3.X UR7, UPT, UPT, URZ, UR7, URZ, UP0, !UPT ;  /* 0x00000007ff077290 */ /* 0x000fce00087fe4ff */
[----:B------:R3:W-:Y:S02]  /*02e0*/  UTMACCTL.PF [UR10] ;  /* 0x000000000a0079b9 */ /* 0x0007e40008040000 */
[----:B------:R3:W-:Y:S02]  /*02f0*/  UTMACCTL.PF [UR6] ;  /* 0x00000000060079b9 */ /* 0x0007e40008040000 */
[----:B---3--:R-:W-:Y:S01]  /*0300*/  NOP ;  /* 0x0000000000007918 */ /* 0x008fe20000000000 */
.L_x_5:
[----:B------:R-:W-:Y:S05]  /*0310*/  BSYNC.RECONVERGENT B0 ;  /* 0x0000000000007941 */ /* 0x000fea0003800200 */
.L_x_4:
[----:B------:R-:W-:Y:S04]  /*0320*/  BSSY.RECONVERGENT B0, `(.L_x_6) ;  /* 0x000000a000007945 */ /* 0x000fe80003800200 */
        /* <DEDUP_REMOVED lines=9> */
.L_x_7:
[----:B------:R-:W-:Y:S05]  /*03c0*/  BSYNC.RECONVERGENT B0 ;  /* 0x0000000000007941 */ /* 0x000fea0003800200 */
.L_x_6:
[----:B------:R-:W3:Y:S01]  /*03d0*/  LDCU.64 UR6, c[0x0][0x888] ;  /* 0x00011100ff0677ac */ /* 0x000ee20008000a00 */
[----:B------:R-:W-:Y:S02]  /*03e0*/  UISETP.EQ.U32.AND UP1, UPT, UR4, URZ, UPT ;  /* 0x000000ff0400728c */ /* 0x000fe4000bf22070 */
[----:B------:R-:W-:Y:S02]  /*03f0*/  UPLOP3.LUT UP2, UPT, UPT, UPT, UPT, 0x80, 0x8 ;  /* 0x000000000008789c */ /* 0x000fe40003f4f070 */
[----:B---3--:R-:W-:-:S04]  /*0400*/  UISETP.NE.U32.AND UP0, UPT, UR6, URZ, UPT ;  /* 0x000000ff0600728c */ /* 0x008fc8000bf05070 */
[----:B------:R-:W-:-:S04]  /*0410*/  UISETP.NE.AND.EX UP0, UPT, UR7, URZ, UPT, UP0 ;  /* 0x000000ff0700728c */ /* 0x000fc8000bf05300 */
[----:B------:R-:W-:-:S04]  /*0420*/  UISETP.EQ.OR.EX UP3, UPT, UR5, URZ, !UP0, UP1 ;  /* 0x000000ff0500728c */ /* 0x000fc8000c762710 */
[----:B------:R-:W-:-:S05]  /*0430*/  UP2UR UR50, UPR, URZ, 0x8 ;  /* 0x00000008ff327883 */ /* 0x000fca0008000000 */
[----:B------:R-:W-:Y:S07]  /*0440*/  BRA.U !UP3, `(.L_x_8) ;  /* 0x000000010b207547 */ /* 0x000fee000b800000 */
[----:B-----5:R-:W-:Y:S01]  /*0450*/  R2UR UR6, R82 ;  /* 0x00000000520672ca */ /* 0x020fe200000e0000 */
[----:B------:R-:W-:Y:S02]  /*0460*/  UISETP.NE.U32.AND UP2, UPT, UR4, URZ, UPT ;  /* 0x000000ff0400728c */ /* 0x000fe4000bf45070 */
[----:B------:R-:W-:Y:S02]  /*0470*/  USEL UR4, URZ, 0xffffffff, UP0 ;  /* 0xffffffffff047887 */ /* 0x000fe40008000000 */
[----:B------:R-:W-:-:S08]  /*0480*/  UISETP.NE.AND.EX UP2, UPT, UR5, URZ, UPT, UP2 ;  /* 0x000000ff0500728c */ /* 0x000fd0000bf45320 */
[----:B------:R-:W-:-:S04]  /*0490*/  UISETP.NE.AND UP1, UPT, UR6, URZ, UPT ;  /* 0x000000ff0600728c */ /* 0x000fc8000bf25270 */
[----:B------:R-:W-:-:S04]  /*04a0*/  @!UP2 USEL UR4, URZ, 0xffffffff, UP1 ;  /* 0xffffffffff04a887 */ /* 0x000fc80008800000 */
[----:B------:R-:W-:-:S04]  /*04b0*/  ULOP3.LUT UR4, UR4, 0x1, URZ, 0xc0, !UPT ;  /* 0x0000000104047892 */ /* 0x000fc8000f8ec0ff */
[----:B------:R-:W-:-:S11]  /*04c0*/  UISETP.NE.U32.AND UP2, UPT, UR4, 0x1, UPT ;  /* 0x000000010400788c */ /* 0x000fd6000bf45070 */
.L_x_8:
[----:B------:R-:W3:Y:S01]  /*04d0*/  SHFL.IDX PT, R2, R154, RZ, 0x1f ;  /* 0x00001fff9a027589 */ /* 0x000ee200000e0000 */
[----:B------:R-:W-:-:S04]  /*04e0*/  UISETP.NE.AND UP1, UPT, UR8, 0x2, UPT ;  /* 0x000000020800788c */ /* 0x000fc8000bf25270 */
[----:B------:R-:W-:Y:S01]  /*04f0*/  USEL UR6, URZ, 0x1, UP1 ;  /* 0x00000001ff067887 */ /* 0x000fe20008800000 */
[----:B---3--:R-:W-:-:S13]  /*0500*/  ISETP.NE.AND P0, PT, R2, RZ, PT ;  /* 0x000000ff0200720c */ /* 0x008fda0003f05270 */
[----:B------:R-:W-:Y:S05]  /*0510*/  @P0 BRA `(.L_x_9) ;  /* 0x0000000000f40947 */ /* 0x000fea0003800000 */
[----:B------:R-:W-:Y:S01]  /*0520*/  ELECT P0, URZ, PT ;  /* 0x0000000000ff782f */ /* 0x000fe20003800000 */
[----:B------:R-:W-:-:S12]  /*0530*/  BSSY.RECONVERGENT B0, `(.L_x_9) ;  /* 0x000003b000007945 */ /* 0x000fd80003800200 */
[----:B------:R-:W-:Y:S05]  /*0540*/  @!P0 BRA `(.L_x_10) ;  /* 0x0000000000e48947 */ /* 0x000fea0003800000 */
[----:B------:R-:W3:Y:S01]  /*0550*/  S2UR UR5, SR_CgaCtaId ;  /* 0x00000000000579c3 */ /* 0x000ee20000008800 */
[----:B------:R-:W-:Y:S01]  /*0560*/  UMOV UR7, 0x400 ;  /* 0x0000040000077882 */ /* 0x000fe20000000000 */
[----:B------:R-:W-:Y:S02]  /*0570*/  UMOV UR4, 0x1 ;  /* 0x0000000100047882 */ /* 0x000fe40000000000 */
[----:B------:R-:W-:-:S04]  /*0580*/  UIADD3 UR10, UPT, UPT, -UR4, 0x100000, URZ ;  /* 0x00100000040a7890 */ /* 0x000fc8000fffe1ff */
[----:B------:R-:W-:Y:S02]  /*0590*/  USHF.L.U32 UR11, UR10, 0xb, URZ ;  /* 0x0000000b0a0b7899 */ /* 0x000fe400080006ff */
[----:B------:R-:W-:Y:S02]  /*05a0*/  USHF.L.U32 UR10, UR10, 0x1, URZ ;  /* 0x000000010a0a7899 */ /* 0x000fe400080006ff */
[----:B---3--:R-:W-:Y:S01]  /*05b0*/  ULEA UR5, UR5, UR7, 0x18 ;  /* 0x0000000705057291 */ /* 0x008fe2000f8ec0ff */
[----:B------:R-:W3:Y:S11]  /*05c0*/  FENCE.VIEW.ASYNC.S ;  /* 0x00000000000073c6 */ /* 0x000ef60000000000 */
[----:B---3--:R3:W4:Y:S01]  /*05d0*/  SYNCS.EXCH.64 URZ, [UR5], UR10 ;  /* 0x0000000a05ff75b2 */ /* 0x0087220008000100 */
[----:B------:R3:W1:Y:S01]  /*05e0*/  SYNCS.EXCH.64 URZ, [UR5+0xc0], UR10 ;  /* 0x0000c00a05ff75b2 */ /* 0x0006620008000100 */
        /* <DEDUP_REMOVED lines=45> */
[----:B------:R3:W1:Y:S02]  /*08c0*/  SYNCS.EXCH.64 URZ, [UR5+0x178], UR10 ;  /* 0x0001780a05ff75b2 */ /* 0x0006640008000100 */
[----:B---34-:R-:W-:Y:S01]  /*08d0*/  NOP ;  /* 0x0000000000007918 */ /* 0x018fe20000000000 */
.L_x_10:
[----:B------:R-:W-:Y:S05]  /*08e0*/  BSYNC.RECONVERGENT B0 ;  /* 0x0000000000007941 */ /* 0x000fea0003800200 */
.L_x_9:
[----:B------:R-:W3:Y:S01]  /*08f0*/  SHFL.IDX PT, R2, R154, RZ, 0x1f ;  /* 0x00001fff9a027589 */ /* 0x000ee200000e0000 */
[----:B------:R-:W-:Y:S01]  /*0900*/  NOP ;  /* 0x0000000000007918 */ /* 0x000fe20000000000 */
[----:B---3--:R-:W-:-:S13]  /*0910*/  ISETP.NE.AND P0, PT, R2, 0x1, PT ;  /* 0x000000010200780c */ /* 0x008fda0003f05270 */
[----:B------:R-:W-:Y:S05]  /*0920*/  @P0 BRA `(.L_x_11) ;  /* 0x0000000000480947 */ /* 0x000fea0003800000 */
[----:B------:R-:W3:Y:S01]  /*0930*/  S2UR UR7, SR_CgaCtaId ;  /* 0x00000000000779c3 */ /* 0x000ee20000008800 */
[----:B------:R-:W-:Y:S01]  /*0940*/  UMOV UR9, 0x400 ;  /* 0x0000040000097882 */ /* 0x000fe20000000000 */
[----:B------:R-:W-:Y:S01]  /*0950*/  UMOV UR5, 0x20 ;  /* 0x0000002000057882 */ /* 0x000fe20000000000 */
[----:B------:R-:W-:Y:S01]  /*0960*/  UMOV UR4, 0x80 ;  /* 0x0000008000047882 */ /* 0x000fe20000000000 */
[----:B------:R-:W-:-:S04]  /*0970*/  UIADD3 UR10, UPT, UPT, -UR5, 0x100000, URZ ;  /* 0x00100000050a7890 */ /* 0x000fc8000fffe1ff */
[----:B------:R-:W-:Y:S02]  /*0980*/  USHF.L.U32 UR11, UR10, 0xb, URZ ;  /* 0x0000000b0a0b7899 */ /* 0x000fe400080006ff */
[----:B------:R-:W-:Y:S02]  /*0990*/  USHF.L.U32 UR10, UR10, 0x1, URZ ;  /* 0x000000010a0a7899 */ /* 0x000fe400080006ff */
[----:B------:R-:W-:-:S04]  /*09a0*/  UIADD3 UR4, UPT, UPT, -UR4, 0x100000, URZ ;  /* 0x0010000004047890 */ /* 0x000fc8000fffe1ff */
[----:B------:R-:W-:Y:S02]  /*09b0*/  USHF.L.U32 UR5, UR4, 0xb, URZ ;  /* 0x0000000b04057899 */ /* 0x000fe400080006ff */
[----:B------:R-:W-:Y:S01]  /*09c0*/  USHF.L.U32 UR4, UR4, 0x1, URZ ;  /* 0x0000000104047899 */ /* 0x000fe200080006ff */
[----:B------:R-:W-:Y:S01]  /*09d0*/  ELECT P0, URZ, PT ;  /* 0x0000000000ff782f */ /* 0x000fe20003800000 */
[----:B---3--:R-:W-:Y:S01]  /*09e0*/  ULEA UR7, UR7, UR9, 0x18 ;  /* 0x0000000907077291 */ /* 0x008fe2000f8ec0ff */
[----:B------:R-:W3:Y:S11]  /*09f0*/  FENCE.VIEW.ASYNC.S ;  /* 0x00000000000073c6 */ /* 0x000ef60000000000 */
[----:B---3--:R3:W4:Y:S01]  /*0a00*/  SYNCS.EXCH.64 URZ, [UR7+0x180], UR10 ;  /* 0x0001800a07ff75b2 */ /* 0x0087220008000100 */
[----:B------:R3:W1:Y:S01]  /*0a10*/  SYNCS.EXCH.64 URZ, [UR7+0x190], UR4 ;  /* 0x0001900407ff75b2 */ /* 0x0006620008000100 */
[----:B------:R3:W1:Y:S01]  /*0a20*/  SYNCS.EXCH.64 URZ, [UR7+0x188], UR10 ;  /* 0x0001880a07ff75b2 */ /* 0x0006620008000100 */
[----:B------:R3:W1:Y:S01]  /*0a30*/  SYNCS.EXCH.64 URZ, [UR7+0x198], UR4 ;  /* 0x0001980407ff75b2 */ /* 0x0006620008000100 */
[----:B------:R-:W-:Y:S01]  /*0a40*/  NOP ;  /* 0x0000000000007918 */ /* 0x000fe20000000000 */
.L_x_11:
[----:B------:R-:W2:Y:S01]  /*0a50*/  SHFL.IDX PT, R2, R154, RZ, 0x1f ;  /* 0x00001fff9a027589 */ /* 0x000ea200000e0000 */
[----:B------:R-:W-:Y:S01]  /*0a60*/  NOP ;  /* 0x0000000000007918 */ /* 0x000fe20000000000 */
[----:B--2---:R-:W-:-:S13]  /*0a70*/  ISETP.NE.AND P0, PT, R2, 0x3, PT ;  /* 0x000000030200780c */ /* 0x004fda0003f05270 */
[----:B------:R-:W-:Y:S05]  /*0a80*/  @P0 BRA `(.L_x_12) ;  /* 0x0000000000300947 */ /* 0x000fea0003800000 */
[----:B---3--:R-:W2:Y:S01]  /*0a90*/  S2UR UR5, SR_CgaCtaId ;  /* 0x00000000000579c3 */ /* 0x008ea20000008800 */
[----:B------:R-:W-:Y:S01]  /*0aa0*/  UMOV UR7, 0x400 ;  /* 0x0000040000077882 */ /* 0x000fe20000000000 */
[----:B------:R-:W-:Y:S01]  /*0ab0*/  UMOV UR4, 0x20 ;  /* 0x0000002000047882 */ /* 0x000fe20000000000 */
[----:B------:R-:W-:Y:S01]  /*0ac0*/  ELECT P0, URZ, PT ;  /* 0x0000000000ff782f */ /* 0x000fe20003800000 */
[----:B------:R-:W-:-:S04]  /*0ad0*/  UIADD3 UR10, UPT, UPT, -UR4, 0x100000, URZ ;  /* 0x00100000040a7890 */ /* 0x000fc8000fffe1ff */
[----:B------:R-:W-:Y:S02]  /*0ae0*/  USHF.L.U32 UR11, UR10, 0xb, URZ ;  /* 0x0000000b0a0b7899 */ /* 0x000fe400080006ff */
[----:B------:R-:W-:Y:S02]  /*0af0*/  USHF.L.U32 UR10, UR10, 0x1, URZ ;  /* 0x000000010a0a7899 */ /* 0x000fe400080006ff */
[----:B--2---:R-:W-:Y:S01]  /*0b00*/  ULEA UR5, UR5, UR7, 0x18 ;  /* 0x0000000705057291 */ /* 0x004fe2000f8ec0ff */
[----:B------:R-:W2:Y:S11]  /*0b10*/  FENCE.VIEW.ASYNC.S ;  /* 0x00000000000073c6 */ /* 0x000eb60000000000 */
[----:B--2---:R2:W3:Y:S01]  /*0b20*/  SYNCS.EXCH.64 URZ, [UR5+0x1a0], UR10 ;  /* 0x0001a00a05ff75b2 */ /* 0x0044e20008000100 */
[----:B------:R2:W1:Y:S01]  /*0b30*/  SYNCS.EXCH.64 URZ, [UR5+0x1a8], UR10 ;  /* 0x0001a80a05ff75b2 */ /* 0x0004620008000100 */
[----:B------:R-:W-:Y:S01]  /*0b40*/  NOP ;  /* 0x0000000000007918 */ /* 0x000fe20000000000 */
.L_x_12:
[----:B------:R-:W4:Y:S01]  /*0b50*/  SHFL.IDX PT, R2, R154, RZ, 0x1f ;  /* 0x00001fff9a027589 */ /* 0x000f2200000e0000 */
[----:B------:R-:W-:Y:S01]  /*0b60*/  NOP ;  /* 0x0000000000007918 */ /* 0x000fe20000000000 */
[----:B----4-:R-:W-:-:S13]  /*0b70*/  ISETP.NE.AND P0, PT, R2, 0x4, PT ;  /* 0x000000040200780c */ /* 0x010fda0003f05270 */
[----:B------:R-:W-:Y:S05]  /*0b80*/  @P0 BRA `(.L_x_13) ;  /* 0x00000000004c0947 */ /* 0x000fea0003800000 */
[----:B--23--:R-:W2:Y:S01]  /*0b90*/  S2UR UR5, SR_CgaCtaId ;  /* 0x00000000000579c3 */ /* 0x00cea20000008800 */
[----:B------:R-:W-:Y:S01]  /*0ba0*/  UMOV UR9, 0x100 ;  /* 0x0000010000097882 */ /* 0x000fe20000000000 */
[----:B------:R-:W-:Y:S01]  /*0bb0*/  UMOV UR7, 0x400 ;  /* 0x0000040000077882 */ /* 0x000fe20000000000 */
[----:B------:R-:W-:Y:S01]  /*0bc0*/  USEL UR9, UR9, 0xe0, UP2 ;  /* 0x000000e009097887 */ /* 0x000fe20009000000 */
[----:B------:R-:W-:Y:S01]  /*0bd0*/  UMOV UR4, 0x1 ;  /* 0x0000000100047882 */ /* 0x000fe20000000000 */
[----:B------:R-:W-:Y:S01]  /*0be0*/  ELECT P0, URZ, PT ;  /* 0x0000000000ff782f */ /* 0x000fe20003800000 */
[----:B------:R-:W-:-:S04]  /*0bf0*/  UIADD3 UR10, UPT, UPT, -UR4, 0x100000, URZ ;  /* 0x00100000040a7890 */ /* 0x000fc8000fffe1ff */
[----:B------:R-:W-:Y:S02]  /*0c00*/  USHF.L.U32 UR11, UR10, 0xb, URZ ;  /* 0x0000000b0a0b7899 */ /* 0x000fe400080006ff */
[----:B------:R-:W-:Y:S02]  /*0c10*/  USHF.L.U32 UR10, UR10, 0x1, URZ ;  /* 0x000000010a0a7899 */ /* 0x000fe400080006ff */
[----:B------:R-:W-:-:S04]  /*0c20*/  UIADD3 UR12, UPT, UPT, -UR9, 0x100000, URZ ;  /* 0x00100000090c7890 */ /* 0x000fc8000fffe1ff */
[----:B------:R-:W-:Y:S02]  /*0c30*/  USHF.L.U32 UR13, UR12, 0xb, URZ ;  /* 0x0000000b0c0d7899 */ /* 0x000fe400080006ff */
[----:B------:R-:W-:Y:S02]  /*0c40*/  USHF.L.U32 UR12, UR12, 0x1, URZ ;  /* 0x000000010c0c7899 */ /* 0x000fe400080006ff */
[----:B--2---:R-:W-:Y:S01]  /*0c50*/  ULEA UR5, UR5, UR7, 0x18 ;  /* 0x0000000705057291 */ /* 0x004fe2000f8ec0ff */
[----:B------:R-:W2:Y:S11]  /*0c60*/  FENCE.VIEW.ASYNC.S ;  /* 0x00000000000073c6 */ /* 0x000eb60000000000 */
[----:B--2---:R4:W2:Y:S01]  /*0c70*/  SYNCS.EXCH.64 URZ, [UR5+0x1b0], UR10 ;  /* 0x0001b00a05ff75b2 */ /* 0x0048a20008000100 */
[----:B------:R4:W3:Y:S01]  /*0c80*/  SYNCS.EXCH.64 URZ, [UR5+0x1c0], UR12 ;  /* 0x0001c00c05ff75b2 */ /* 0x0008e20008000100 */
[----:B------:R4:W1:Y:S01]  /*0c90*/  SYNCS.EXCH.64 URZ, [UR5+0x1b8], UR10 ;  /* 0x0001b80a05ff75b2 */ /* 0x0008620008000100 */
[----:B------:R4:W1:Y:S02]  /*0ca0*/  SYNCS.EXCH.64 URZ, [UR5+0x1c8], UR12 ;  /* 0x0001c80c05ff75b2 */ /* 0x0008640008000100 */
[----:B----4-:R-:W-:Y:S01]  /*0cb0*/  NOP ;  /* 0x0000000000007918 */ /* 0x010fe20000000000 */
.L_x_13:
[----:B------:R-:W4:Y:S01]  /*0cc0*/  SHFL.IDX PT, R2, R154, RZ, 0x1f ;  /* 0x00001fff9a027589 */ /* 0x000f2200000e0000 */
[----:B------:R-:W-:Y:S01]  /*0cd0*/  NOP ;  /* 0x0000000000007918 */ /* 0x000fe20000000000 */
[----:B----4-:R-:W-:-:S13]  /*0ce0*/  ISETP.NE.AND P0, PT, R2, 0x5, PT ;  /* 0x000000050200780c */ /* 0x010fda0003f05270 */
[----:B------:R-:W-:Y:S05]  /*0cf0*/  @P0 BRA `(.L_x_14) ;  /* 0x0000000000580947 */ /* 0x000fea0003800000 */
[----:B---3--:R-:W3:Y:S01]  /*0d00*/  S2UR UR7, SR_CgaCtaId ;  /* 0x00000000000779c3 */ /* 0x008ee20000008800 */
[----:B------:R-:W-:Y:S01]  /*0d10*/  UMOV UR9, 0x400 ;  /* 0x0000040000097882 */ /* 0x000fe20000000000 */
[----:B--2---:R-:W-:Y:S01]  /*0d20*/  UMOV UR5, 0x1 ;  /* 0x0000000100057882 */ /* 0x004fe20000000000 */
        /* <DEDUP_REMOVED lines=9> */
[----:B------:R-:W2:Y:S11]  /*0dc0*/  FENCE.VIEW.ASYNC.S ;  /* 0x00000000000073c6 */ /* 0x000eb60000000000 */
[----:B--2---:R4:W2:Y:S01]  /*0dd0*/  SYNCS.EXCH.64 URZ, [UR7+0x1d0], UR10 ;  /* 0x0001d00a07ff75b2 */ /* 0x0048a20008000100 */
[----:B------:R4:W3:Y:S01]  /*0de0*/  SYNCS.EXCH.64 URZ, [UR7+0x1f0], UR4 ;  /* 0x0001f00407ff75b2 */ /* 0x0008e20008000100 */
[----:B------:R4:W1:Y:S01]  /*0df0*/  SYNCS.EXCH.64 URZ, [UR7+0x1d8], UR10 ;  /* 0x0001d80a07ff75b2 */ /* 0x0008620008000100 */
[----:B------:R4:W1:Y:S01]  /*0e00*/  SYNCS.EXCH.64 URZ, [UR7+0x1f8], UR4 ;  /* 0x0001f80407ff75b2 */ /* 0x0008620008000100 */
[----:B------:R4:W1:Y:S01]  /*0e10*/  SYNCS.EXCH.64 URZ, [UR7+0x1e0], UR10 ;  /* 0x0001e00a07ff75b2 */ /* 0x0008620008000100 */
[----:B------:R4:W1:Y:S01]  /*0e20*/  SYNCS.EXCH.64 URZ, [UR7+0x200], UR4 ;  /* 0x0002000407ff75b2 */ /* 0x0008620008000100 */
[----:B------:R4:W1:Y:S01]  /*0e30*/  SYNCS.EXCH.64 URZ, [UR7+0x1e8], UR10 ;  /* 0x0001e80a07ff75b2 */ /* 0x0008620008000100 */
[----:B------:R4:W1:Y:S02]  /*0e40*/  SYNCS.EXCH.64 URZ, [UR7+0x208], UR4 ;  /* 0x0002080407ff75b2 */ /* 0x0008640008000100 */
[----:B----4-:R-:W-:Y:S01]  /*0e50*/  NOP ;  /* 0x0000000000007918 */ /* 0x010fe20000000000 */
.L_x_14:
[----:B------:R-:W4:Y:S01]  /*0e60*/  SHFL.IDX PT, R2, R154, RZ, 0x1f ;  /* 0x00001fff9a027589 */ /* 0x000f2200000e0000 */
[----:B------:R-:W-:Y:S01]  /*0e70*/  NOP ;  /* 0x0000000000007918 */ /* 0x000fe20000000000 */
[----:B----4-:R-:W-:-:S13]  /*0e80*/  ISETP.NE.AND P0, PT, R2, 0x3, PT ;  /* 0x000000030200780c */ /* 0x010fda0003f05270 */
[----:B------:R-:W-:Y:S05]  /*0e90*/  @P0 BRA `(.L_x_15) ;  /* 0x0000000000380947 */ /* 0x000fea0003800000 */
[----:B--23--:R-:W2:Y:S01]  /*0ea0*/  S2UR UR5, SR_CgaCtaId ;  /* 0x00000000000579c3 */ /* 0x00cea20000008800 */
        /* <DEDUP_REMOVED lines=13> */
.L_x_15:
[----:B--23--:R-:W2:Y:S01]  /*0f80*/  S2UR UR5, SR_CTAID.X ;  /* 0x00000000000579c3 */ /* 0x00cea20000002500 */
[----:B------:R-:W-:-:S05]  /*0f90*/  CS2R.32 R152, SR_CgaSize ;  /* 0x0000000000987805 */ /* 0x000fca0000008a00 */
[----:B------:R-:W-:-:S05]  /*0fa0*/  IMAD R152, R152, -0xa0, RZ ;  /* 0xffffff6098987824 */ /* 0x000fca00078e02ff */
[----:B------:R-:W-:-:S14]  /*0fb0*/  R2UR UR9, R152 ;  /* 0x00000000980972ca */ /* 0x000fdc00000e0000 */
[----:B------:R-:W3:Y:S01]  /*0fc0*/  LDCU UR9, c[0x0][UR9+0x2b0] ;  /* 0x00005600090977ac */ /* 0x000ee20008000800 */
[----:B------:R-:W-:Y:S01]  /*0fd0*/  NOP ;  /* 0x0000000000007918 */ /* 0x000fe20000000000 */
[----:B------:R-:W-:-:S05]  /*0fe0*/  CS2R.32 R152, SR_CgaSize ;  /* 0x0000000000987805 */ /* 0x000fca0000008a00 */
[----:B------:R-:W-:-:S05]  /*0ff0*/  IMAD R152, R152, -0xa0, RZ ;  /* 0xffffff6098987824 */ /* 0x000fca00078e02ff */
[----:B------:R-:W-:-:S14]  /*1000*/  R2UR UR7, R152 ;  /* 0x00000000980772ca */ /* 0x000fdc00000e0000 */
[----:B------:R-:W4:Y:S01]  /*1010*/  LDCU UR7, c[0x0][UR7+0x2b4] ;  /* 0x00005680070777ac */ /* 0x000f220008000800 */
[----:B------:R-:W1:Y:S08]  /*1020*/  S2UR UR4, SR_CTAID.Y ;  /* 0x00000000000479c3 */ /* 0x000e700000002600 */
[----:B------:R-:W4:Y:S01]  /*1030*/  LDC R9, c[0x0][0xb24] ;  /* 0x0002c900ff097b82 */ /* 0x000f220000000800 */
[----:B--2---:R-:W-:-:S02]  /*1040*/  I2FP.F32.U32 R4, UR5 ;  /* 0x0000000500047c45 */ /* 0x004fc40008201000 */
[----:B------:R-:W-:-:S05]  /*1050*/  CS2R.32 R5, SR_CgaSize ;  /* 0x0000000000057805 */ /* 0x000fca0000008a00 */
[----:B------:R-:W-:-:S06]  /*1060*/  IMAD R5, R5, -0xa0, RZ ;  /* 0xffffff6005057824 */ /* 0x000fcc00078e02ff */
[----:B------:R-:W2:Y:S01]  /*1070*/  LDC R5, c[0x0][R5+0x2a0] ;  /* 0x0000a80005057b82 */ /* 0x000ea20000000800 */
[----:B------:R-:W-:Y:S01]  /*1080*/  MOV R21, UR5 ;  /* 0x0000000500157c02 */ /* 0x000fe20008000f00 */
[----:B---3--:R-:W-:Y:S01]  /*1090*/  FMUL R4, R4, UR9 ;  /* 0x0000000904047c20 */ /* 0x008fe20008400000 */
[----:B-1----:R-:W-:Y:S02]  /*10a0*/  I2FP.F32.U32 R2, UR4 ;  /* 0x0000000400027c45 */ /* 0x002fe40008201000 */
[----:B------:R-:W-:-:S05]  /*10b0*/  CS2R.32 R3, SR_CgaSize ;  /* 0x0000000000037805 */ /* 0x000fca0000008a00 */
[----:B------:R-:W-:-:S06]  /*10c0*/  IMAD R3, R3, -0xa0, RZ ;  /* 0xffffff6003037824 */ /* 0x000fcc00078e02ff */
[----:B------:R-:W1:Y:S01]  /*10d0*/  LDC R3, c[0x0][R3+0x2a4] ;  /* 0x0000a90003037b82 */ /* 0x000e620000000800 */
[----:B------:R-:W3:Y:S01]  /*10e0*/  F2I.U32.TRUNC.NTZ R152, R4 ;  /* 0x0000000400987305 */ /* 0x000ee2000020f000 */
[----:B------:R-:W-:Y:S01]  /*10f0*/  MOV R20, UR4 ;  /* 0x0000000400147c02 */ /* 0x000fe20008000f00 */
[----:B----4-:R-:W-:-:S05]  /*1100*/  FMUL R2, R2, UR7 ;  /* 0x0000000702027c20 */ /* 0x010fca0008400000 */
[----:B------:R-:W-:Y:S01]  /*1110*/  BAR.SYNC.DEFER_BLOCKING 0x0 ;  /* 0x0000000000007b1d */ /* 0x000fe20000010000 */
[----:B------:R-:W-:-:S05]  /*1120*/  ISETP.GE.AND P0, PT, R9, 0x1, PT ;  /* 0x000000010900780c */ /* 0x000fca0003f06270 */
[----:B------:R-:W4:Y:S02]  /*1130*/  F2I.U32.TRUNC.NTZ R150, R2 ;  /* 0x0000000200967305 */ /* 0x000f24000020f000 */
[----:B------:R-:W1:Y:S01]  /*1140*/  S2UR UR36, SR_CTAID.Z ;  /* 0x00000000002479c3 */ /* 0x000e620000002700 */
[----:B---3--:R-:W-:-:S05]  /*1150*/  IADD3 R152, PT, PT, -R152, RZ, RZ ;  /* 0x000000ff98987210 */ /* 0x008fca0007ffe1ff */
[----:B--2---:R-:W-:Y:S01]  /*1160*/  IMAD R152, R5, R152, UR5 ;  /* 0x0000000505987e24 */ /* 0x004fe2000f8e0298 */
[----:B----4-:R-:W-:-:S05]  /*1170*/  IADD3 R150, PT, PT, -R150, RZ, RZ ;  /* 0x000000ff96967210 */ /* 0x010fca0007ffe1ff */
[----:B-1----:R-:W-:Y:S01]  /*1180*/  IMAD R150, R3, R150, UR4 ;  /* 0x0000000403967e24 */ /* 0x002fe2000f8e0296 */
[----:B------:R-:W-:Y:S06]  /*1190*/  @!P0 BRA `(.L_x_16) ;  /* 0x0000000000b88947 */ /* 0x000fec0003800000 */
[----:B------:R-:W1:Y:S01]  /*11a0*/  LDC.64 R4, c[0x0][0xb18] ;  /* 0x0002c600ff047b82 */ /* 0x000e620000000a00 */
[----:B------:R-:W-:-:S07]  /*11b0*/  ISETP.NE.AND P0, PT, R9, 0x1, PT ;  /* 0x000000010900780c */ /* 0x000fce0003f05270 */
[----:B------:R-:W2:Y:S08]  /*11c0*/  LDC R10, c[0x0][0xb0c] ;  /* 0x0002c300ff0a7b82 */ /* 0x000eb00000000800 */
[----:B------:R-:W3:Y:S08]  /*11d0*/  LDC R11, c[0x0][0x370] ;  /* 0x0000dc00ff0b7b82 */ /* 0x000ef00000000800 */
[----:B------:R-:W4:Y:S01]  /*11e0*/  LDC R12, c[0x0][0x374] ;  /* 0x0000dd00ff0c7b82 */ /* 0x000f220000000800 */
[----:B-1----:R-:W-:-:S07]  /*11f0*/  ISETP.NE.AND P1, PT, R4, 0x1, PT ;  /* 0x000000010400780c */ /* 0x002fce0003f25270 */
[----:B------:R-:W3:Y:S01]  /*1200*/  LDC.64 R6, c[0x0][0xb10] ;  /* 0x0002c400ff067b82 */ /* 0x000ee20000000a00 */
[----:B--2---:R-:W-:-:S07]  /*1210*/  ISETP.NE.AND P2, PT, R10, 0x1, PT ;  /* 0x000000010a00780c */ /* 0x004fce0003f45270 */
[----:B------:R-:W1:Y:S08]  /*1220*/  LDC R8, c[0x0][0xb20] ;  /* 0x0002c800ff087b82 */ /* 0x000e700000000800 */
[----:B------:R-:W2:Y:S01]  /*1230*/  LDC.64 R2, c[0x0][0xb28] ;  /* 0x0002ca00ff027b82 */ /* 0x000ea20000000a00 */
[----:B----4-:R-:W-:-:S04]  /*1240*/  IMAD.HI.U32 R13, R12, R5, RZ ;  /* 0x000000050c0d7227 */ /* 0x010fc800078e00ff */
[----:B------:R-:W-:-:S04]  /*1250*/  IMAD.HI.U32 R5, R20, R5, RZ ;  /* 0x0000000514057227 */ /* 0x000fc800078e00ff */
[----:B---3--:R-:W-:-:S04]  /*1260*/  IMAD.HI.U32 R14, R11, R6, RZ ;  /* 0x000000060b0e7227 */ /* 0x008fc800078e00ff */
[C---:B------:R-:W-:Y:S01]  /*1270*/  IMAD.HI.U32 R16, R21.reuse, R6, RZ ;  /* 0x0000000615107227 */ /* 0x040fe200078e00ff */
[-C--:B------:R-:W-:Y:S02]  /*1280*/  @P2 SHF.R.U32.HI R11, RZ, R7.reuse, R14 ;  /* 0x00000007ff0b2219 */ /* 0x080fe4000001160e */
[-C--:B-1----:R-:W-:Y:S02]  /*1290*/  @P1 SHF.R.U32.HI R12, RZ, R8.reuse, R13 ;  /* 0x00000008ff0c1219 */ /* 0x082fe4000001160d */
[----:B------:R-:W-:Y:S02]  /*12a0*/  SHF.R.U32.HI R5, RZ, R8, R5 ;  /* 0x00000008ff057219 */ /* 0x000fe40000011605 */
[----:B------:R-:W-:Y:S02]  /*12b0*/  SHF.R.U32.HI R16, RZ, R7, R16 ;  /* 0x00000007ff107219 */ /* 0x000fe40000011610 */
[----:B------:R-:W-:Y:S01]  /*12c0*/  SEL R5, R20, R5, !P1 ;  /* 0x0000000514057207 */ /* 0x000fe20004800000 */
[----:B--2---:R-:W-:Y:S01]  /*12d0*/  IMAD.HI.U32 R14, R12, R2, RZ ;  /* 0x000000020c0e7227 */ /* 0x004fe200078e00ff */
[----:B------:R-:W-:-:S02]  /*12e0*/  SEL R7, R21, R16, !P2 ;  /* 0x0000001015077207 */ /* 0x000fc40005000000 */
[----:B------:R-:W-:Y:S01]  /*12f0*/  IADD3 R13, PT, PT, -R5, RZ, RZ ;  /* 0x000000ff050d7210 */ /* 0x000fe20007ffe1ff */
[----:B------:R-:W-:Y:S01]  /*1300*/  IMAD.HI.U32 R6, R11, R2, RZ ;  /* 0x000000020b067227 */ /* 0x000fe200078e00ff */
[----:B------:R-:W-:-:S03]  /*1310*/  @P0 SHF.R.U32.HI R12, RZ, R3, R14 ;  /* 0x00000003ff0c0219 */ /* 0x000fc6000001160e */
[----:B------:R-:W-:Y:S01]  /*1320*/  IMAD R13, R4, R13, R20 ;  /* 0x0000000d040d7224 */ /* 0x000fe200078e0214 */
[----:B------:R-:W-:Y:S01]  /*1330*/  @P0 SHF.R.U32.HI R11, RZ, R3, R6 ;  /* 0x00000003ff0b0219 */ /* 0x000fe20000011606 */
[----:B------:R-:W-:-:S04]  /*1340*/  IMAD R12, R12, R9, RZ ;  /* 0x000000090c0c7224 */ /* 0x000fc800078e02ff */
[----:B------:R-:W-:Y:S01]  /*1350*/  IMAD R6, R11, R9, RZ ;  /* 0x000000090b067224 */ /* 0x000fe200078e02ff */
[----:B------:R-:W-:-:S04]  /*1360*/  ISETP.GE.AND P1, PT, R5, R12, PT ;  /* 0x0000000c0500720c */ /* 0x000fc80003f26270 */
[----:B------:R-:W-:Y:S01]  /*1370*/  ISETP.GE.OR P1, PT, R7, R6, P1 ;  /* 0x000000060700720c */ /* 0x000fe20000f26670 */
[----:B------:R-:W-:-:S05]  /*1380*/  IMAD.HI.U32 R6, R5, R2, RZ ;  /* 0x0000000205067227 */ /* 0x000fca00078e00ff */
[----:B------:R-:W-:-:S04]  /*1390*/  SHF.R.U32.HI R6, RZ, R3, R6 ;  /* 0x00000003ff067219 */ /* 0x000fc80000011606 */
[----:B------:R-:W-:-:S03]  /*13a0*/  SEL R6, R5, R6, !P0 ;  /* 0x0000000605067207 */ /* 0x000fc60004000000 */
[----:B------:R-:W-:Y:S01]  /*13b0*/  @!P1 IMAD.HI.U32 R8, R7, R2, RZ ;  /* 0x0000000207089227 */ /* 0x000fe200078e00ff */
[----:B------:R-:W-:-:S04]  /*13c0*/  IADD3 R2, PT, PT, -R6, RZ, RZ ;  /* 0x000000ff06027210 */ /* 0x000fc80007ffe1ff */
[----:B------:R-:W-:Y:S01]  /*13d0*/  @!P1 SHF.R.U32.HI R8, RZ, R3, R8 ;  /* 0x00000003ff089219 */ /* 0x000fe20000011608 */
[----:B------:R-:W-:-:S03]  /*13e0*/  IMAD R2, R9, R2, R5 ;  /* 0x0000000209027224 */ /* 0x000fc600078e0205 */
[----:B------:R-:W-:-:S05]  /*13f0*/  @!P1 SEL R3, R7, R8, !P0 ;  /* 0x0000000807039207 */ /* 0x000fca0004000000 */
[--C-:B------:R-:W-:Y:S02]  /*1400*/  @!P1 IMAD.IADD R6, R6, 0x1, -R3.reuse ;  /* 0x0000000106069824 */ /* 0x100fe400078e0a03 */
[----:B------:R-:W-:Y:S01]  /*1410*/  @!P1 IMAD R3, R2, R11, R3 ;  /* 0x0000000b02039224 */ /* 0x000fe200078e0203 */
[----:B------:R-:W-:Y:S01]  /*1420*/  IADD3 R2, PT, PT, -R7, RZ, RZ ;  /* 0x000000ff07027210 */ /* 0x000fe20007ffe1ff */
[----:B------:R-:W-:Y:S02]  /*1430*/  @!P1 IMAD R5, R6, R9, R7 ;  /* 0x0000000906059224 */ /* 0x000fe400078e0207 */
[----:B------:R-:W-:Y:S02]  /*1440*/  @!P1 IMAD.MOV.U32 R7, RZ, RZ, R3 ;  /* 0x000000ffff079224 */ /* 0x000fe400078e0003 */
[----:B------:R-:W-:Y:S02]  /*1450*/  IMAD R2, R10, R2, R21 ;  /* 0x000000020a027224 */ /* 0x000fe400078e0215 */
[----:B------:R-:W-:-:S02]  /*1460*/  IMAD R20, R5, R4, R13 ;  /* 0x0000000405147224 */ /* 0x000fc400078e020d */
[----:B------:R-:W-:Y:S02]  /*1470*/  IMAD R21, R7, R10, R2 ;  /* 0x0000000a07157224 */ /* 0x000fe400078e0202 */
.L_x_16:
[----:B------:R-:W1:Y:S01]  /*1480*/  LDCU UR4, c[0x0][0xb30] ;  /* 0x00016600ff0477ac */ /* 0x000e620008000800 */
[----:B------:R-:W2:Y:S08]  /*1490*/  S2UR UR37, SR_CgaCtaId ;  /* 0x00000000002579c3 */ /* 0x000eb00000008800 */
[----:B------:R-:W3:Y:S01]  /*14a0*/  LDC R72, c[0x0][0xb24] ;  /* 0x0002c900ff487b82 */ /* 0x000ee20000000800 */
[----:B-1----:R-:W-:-:S09]  /*14b0*/  UISETP.NE.AND UP1, UPT, UR4, 0x1, UPT ;  /* 0x000000010400788c */ /* 0x002fd2000bf25270 */
[----:B--2---:R-:W-:Y:S05]  /*14c0*/  BRA.U UP1, `(.L_x_17) ;  /* 0x0000000101407547 */ /* 0x004fea000b800000 */
[----:B------:R-:W1:Y:S08]  /*14d0*/  LDC.64 R4, c[0x0][0xb10] ;  /* 0x0002c400ff047b82 */ /* 0x000e700000000a00 */
[----:B------:R-:W2:Y:S08]  /*14e0*/  LDC.64 R2, c[0x0][0xb18] ;  /* 0x0002c600ff027b82 */ /* 0x000eb00000000a00 */
[----:B------:R-:W4:Y:S08]  /*14f0*/  LDC R6, c[0x0][0xb20] ;  /* 0x0002c800ff067b82 */ /* 0x000f300000000800 */
[----:B------:R-:W3:Y:S01]  /*1500*/  LDC R8, c[0x0][0xb0c] ;  /* 0x0002c300ff087b82 */ /* 0x000ee20000000800 */
[----:B-1----:R-:W-:-:S05]  /*1510*/  IMAD.HI.U32 R4, R21, R4, RZ ;  /* 0x0000000415047227 */ /* 0x002fca00078e00ff */
[----:B------:R-:W-:Y:S01]  /*1520*/  SHF.R.U32.HI R4, RZ, R5, R4 ;  /* 0x00000005ff047219 */ /* 0x000fe20000011604 */
[----:B--2---:R-:W-:Y:S01]  /*1530*/  IMAD.HI.U32 R3, R20, R3, RZ ;  /* 0x0000000314037227 */ /* 0x004fe200078e00ff */
[----:B------:R-:W-:-:S04]  /*1540*/  ISETP.NE.AND P0, PT, R2, 0x1, PT ;  /* 0x000000010200780c */ /* 0x000fc80003f05270 */
[----:B----4-:R-:W-:-:S04]  /*1550*/  SHF.R.U32.HI R3, RZ, R6, R3 ;  /* 0x00000006ff037219 */ /* 0x010fc80000011603 */
[----:B------:R-:W-:Y:S02]  /*1560*/  SEL R3, R20, R3, !P0 ;  /* 0x0000000314037207 */ /* 0x000fe40004000000 */
[----:B---3--:R-:W-:-:S04]  /*1570*/  ISETP.NE.AND P1, PT, R8, 0x1, PT ;  /* 0x000000010800780c */ /* 0x008fc80003f25270 */
[----:B------:R-:W-:-:S05]  /*1580*/  SEL R4, R21, R4, !P1 ;  /* 0x0000000415047207 */ /* 0x000fca0004800000 */
[----:B------:R-:W-:Y:S02]  /*1590*/  IMAD.IADD R5, R3, 0x1, -R4 ;  /* 0x0000000103057824 */ /* 0x000fe400078e0a04 */
[----:B------:R-:W-:Y:S02]  /*15a0*/  IMAD.IADD R3, R4, 0x1, -R3 ;  /* 0x0000000104037824 */ /* 0x000fe400078e0a03 */
[----:B------:R-:W-:Y:S02]  /*15b0*/  IMAD R21, R5, R8, R21 ;  /* 0x0000000805157224 */ /* 0x000fe400078e0215 */
[----:B------:R-:W-:-:S07]  /*15c0*/  IMAD R20, R3, R2, R20 ;  /* 0x0000000203147224 */ /* 0x000fce00078e0214 */
.L_x_17:
[----:B------:R-:W-:Y:S01]  /*15d0*/  BAR.SYNC.DEFER_BLOCKING 0x0 ;  /* 0x0000000000007b1d */ /* 0x000fe20000010000 */
[----:B------:R-:W-:Y:S01]  /*15e0*/  UISETP.NE.AND UP1, UPT, UR8, 0x2, UPT ;  /* 0x000000020800788c */ /* 0x000fe2000bf25270 */
[----:B------:R-:W-:Y:S02]  /*15f0*/  ISETP.NE.OR P5, PT, R0, 0x2, !P5 ;  /* 0x000000020000780c */ /* 0x000fe40006fa5670 */
[----:B------:R-:W-:-:S06]  /*1600*/  LOP3.LUT R2, R167, 0x1f, RZ, 0xc0, !PT ;  /* 0x0000001fa7027812 */ /* 0x000fcc00078ec0ff */
[----:B------:R-:W-:Y:S05]  /*1610*/  BRA.U UP1, `(.L_x_18) ;  /* 0x0000001d01287547 */ /* 0x000fea000b800000 */
[----:B------:R-:W1:Y:S01]  /*1620*/  LDCU UR13, c[0x0][0x38c] ;  /* 0x00007180ff0d77ac */ /* 0x000e620008000800 */
[----:B------:R-:W2:Y:S01]  /*1630*/  LDC R9, c[0x0][0x370] ;  /* 0x0000dc00ff097b82 */ /* 0x000ea20000000800 */
[----:B------:R-:W-:Y:S01]  /*1640*/  PLOP3.LUT P1, PT, PT, PT, UP2, 0x80, 0x8 ;  /* 0x000000000008781c */ /* 0x000fe20003f2f028 */
[----:B------:R-:W-:Y:S01]  /*1650*/  HFMA2 R12, -RZ, RZ, 0, 0 ;  /* 0x00000000ff0c7431 */ /* 0x000fe200000001ff */
[----:B------:R-:W-:Y:S01]  /*1660*/  ISETP.EQ.OR P4, PT, R2, RZ, P5 ;  /* 0x000000ff0200720c */ /* 0x000fe20002f82670 */
[----:B------:R-:W-:Y:S01]  /*1670*/  IMAD.MOV.U32 R15, RZ, RZ, 0x1 ;  /* 0x00000001ff0f7424 */ /* 0x000fe200078e00ff */
[----:B------:R-:W-:Y:S01]  /*1680*/  PLOP3.LUT P1, PT, P1, PT, PT, 0x8, 0x80 ;  /* 0x000000000080781c */ /* 0x000fe20000f2e170 */
[----:B------:R-:W-:Y:S01]  /*1690*/  IMAD.MOV.U32 R14, RZ, RZ, RZ ;  /* 0x000000ffff0e7224 */ /* 0x000fe200078e00ff */
[----:B------:R-:W-:Y:S01]  /*16a0*/  MOV R8, 0x1 ;  /* 0x0000000100087802 */ /* 0x000fe20000000f00 */
[----:B------:R-:W4:Y:S01]  /*16b0*/  LDC R0, c[0x0][0x374] ;  /* 0x0000dd00ff007b82 */ /* 0x000f220000000800 */
[----:B------:R-:W-:Y:S01]  /*16c0*/  IMAD.MOV.U32 R10, RZ, RZ, RZ ;  /* 0x000000ffff0a7224 */ /* 0x000fe200078e00ff */
[----:B------:R-:W2:Y:S01]  /*16d0*/  LDCU.64 UR22, c[0x0][0x348] ;  /* 0x00006900ff1677ac */ /* 0x000ea20008000a00 */
[----:B------:R-:W-:Y:S01]  /*16e0*/  UMOV UR6, URZ ;  /* 0x000000ff00067c82 */ /* 0x000fe20008000000 */
[----:B-1----:R-:W-:-:S04]  /*16f0*/  UIADD3 UR5, UPT, UPT, UR13, 0x1f, URZ ;  /* 0x0000001f0d057890 */ /* 0x002fc8000fffe0ff */
[----:B------:R-:W-:-:S04]  /*1700*/  USHF.R.S32.HI UR4, URZ, 0x1f, UR5 ;  /* 0x0000001fff047899 */ /* 0x000fc80008011405 */
[----:B------:R-:W-:-:S04]  /*1710*/  ULEA.HI UR4, UR4, UR5, URZ, 0x5 ;  /* 0x0000000504047291 */ /* 0x000fc8000f8f28ff */
[----:B------:R-:W-:Y:S02]  /*1720*/  USHF.R.S32.HI UR15, URZ, 0x5, UR4 ;  /* 0x00000005ff0f7899 */ /* 0x000fe40008011404 */
[----:B------:R-:W-:Y:S02]  /*1730*/  UIADD3 UR4, UPT, UPT, UR13, -0x1, URZ ;  /* 0xffffffff0d047890 */ /* 0x000fe4000fffe0ff */
[----:B------:R-:W-:Y:S02]  /*1740*/  UISETP.LT.U32.AND UP0, UPT, UR15, 0x18, UPT ;  /* 0x000000180f00788c */ /* 0x000fe4000bf01070 */
[----:B------:R-:W-:Y:S02]  /*1750*/  UISETP.GE.U32.AND UP1, UPT, UR4, -0x3f, UPT ;  /* 0xffffffc10400788c */ /* 0x000fe4000bf26070 */
[----:B------:R-:W-:Y:S02]  /*1760*/  USEL UR14, UR15, 0x18, UP0 ;  /* 0x000000180f0e7887 */ /* 0x000fe40008000000 */
[----:B------:R-:W-:-:S02]  /*1770*/  UIADD3 UR13, UPT, UPT, UR13, 0x3e, URZ ;  /* 0x0000003e0d0d7890 */ /* 0x000fc4000fffe0ff */
[----:B------:R-:W-:Y:S02]  /*1780*/  UIADD3 UR5, UPT, UPT, UR14, -0x1, URZ ;  /* 0xffffffff0e057890 */ /* 0x000fe4000fffe0ff */
[----:B------:R-:W-:-:S03]  /*1790*/  UIADD3 UR7, UPT, UPT, UR15, -UR14, URZ ;  /* 0x8000000e0f077290 */ /* 0x000fc6000fffe0ff */
[----:B------:R-:W-:-:S04]  /*17a0*/  @UP1 UIADD3 UR5, UPT, UPT, UR14, URZ, URZ ;  /* 0x000000ff0e051290 */ /* 0x000fc8000fffe0ff */
[----:B--2---:R-:W-:-:S12]  /*17b0*/  UIADD3 UR5, UPT, UPT, UR5, 0x1, URZ ;  /* 0x0000000105057890 */ /* 0x004fd8000fffe0ff */
.L_x_36:
[----:B------:R-:W-:Y:S01]  /*17c0*/  UISETP.NE.AND UP0, UPT, UR37, URZ, UPT ;  /* 0x000000ff2500728c */ /* 0x000fe2000bf05270 */
[----:B------:R-:W1:Y:S08]  /*17d0*/  S2UR UR37, SR_CgaCtaId ;  /* 0x00000000002579c3 */ /* 0x000e700000008800 */
[----:B------:R-:W-:Y:S05]  /*17e0*/  BRA.U UP0, `(.L_x_19) ;  /* 0x0000000100347547 */ /* 0x000fea000b800000 */
[----:B------:R-:W2:Y:S01]  /*17f0*/  S2R R2, SR_CgaCtaId ;  /* 0x0000000000027919 */ /* 0x000ea20000008800 */
[----:B------:R-:W-:-:S04]  /*1800*/  MOV R3, 0x400 ;  /* 0x0000040000037802 */ /* 0x000fc80000000f00 */
[----:B--2---:R-:W-:Y:S02]  /*1810*/  LEA R3, R2, R3, 0x18 ;  /* 0x0000000302037211 */ /* 0x004fe400078ec0ff */
[----:B------:R-:W-:-:S03]  /*1820*/  SHF.L.U32 R2, R8, 0x1f, RZ ;  /* 0x0000001f08027819 */ /* 0x000fc600000006ff */
[----:B------:R-:W-:-:S04]  /*1830*/  IMAD R3, R10, 0x8, R3 ;  /* 0x000000080a037824 */ /* 0x000fc800078e0203 */
[----:B------:R-:W2:Y:S02]  /*1840*/  SYNCS.PHASECHK.TRANS64.TRYWAIT P0, [R3+URZ+0x220], R2 ;  /* 0x00022002030075a7 */ /* 0x000ea400080011ff */
[----:B--2---:R-:W-:Y:S05]  /*1850*/  @!P0 BRA `(.L_x_20) ;  /* 0x0000007400cc8947 */ /* 0x004fea0003800000 */
.L_x_126:
[----:B------:R-:W-:Y:S01]  /*1860*/  VIADD R10, R10, 0x1 ;  /* 0x000000010a0a7836 */ /* 0x000fe20000000000 */
[----:B------:R2:W-:Y:S04]  /*1870*/  SYNCS.ARRIVE.TRANS64.A1T0 RZ, [R3+URZ+0x210], RZ ;  /* 0x000210ff03ff79a7 */ /* 0x0005e800081000ff */
[----:B------:R-:W-:-:S04]  /*1880*/  ISETP.NE.AND P0, PT, R10, 0x2, PT ;  /* 0x000000020a00780c */ /* 0x000fc80003f05270 */
[----:B------:R-:W-:Y:S02]  /*1890*/  SEL R10, R10, RZ, P0 ;  /* 0x000000ff0a0a7207 */ /* 0x000fe40000000000 */
[----:B--2---:R-:W-:-:S04]  /*18a0*/  SEL R3, RZ, 0x1, P0 ;  /* 0x00000001ff037807 */ /* 0x004fc80000000000 */
[----:B------:R-:W-:-:S07]  /*18b0*/  LOP3.LUT R8, R8, R3, RZ, 0x3c, !PT ;  /* 0x0000000308087212 */ /* 0x000fce00078e3cff */
.L_x_19:
[----:B------:R-:W-:Y:S01]  /*18c0*/  UMOV UR4, 0x400 ;  /* 0x0000040000047882 */ /* 0x000fe20000000000 */
[----:B------:R-:W-:Y:S01]  /*18d0*/  SHF.L.U32 R2, R15, 0x1f, RZ ;  /* 0x0000001f0f027819 */ /* 0x000fe200000006ff */
[----:B-1----:R-:W-:Y:S01]  /*18e0*/  ULEA UR4, UR37, UR4, 0x18 ;  /* 0x0000000425047291 */ /* 0x002fe2000f8ec0ff */
[----:B------:R-:W-:Y:S01]  /*18f0*/  R2UR UR35, R21 ;  /* 0x00000000152372ca */ /* 0x000fe200000e0000 */
[----:B------:R-:W-:Y:S01]  /*1900*/  UISETP.GE.U32.AND UP0, UPT, UR13, 0x3f, UPT ;  /* 0x0000003f0d00788c */ /* 0x000fe2000bf06070 */
[----:B------:R-:W-:Y:S01]  /*1910*/  R2UR UR10, R20 ;  /* 0x00000000140a72ca */ /* 0x000fe200000e0000 */
[----:B------:R-:W-:Y:S01]  /*1920*/  ULEA UR8, UR6, UR4, 0x3 ;  /* 0x0000000406087291 */ /* 0x000fe2000f8e18ff */
[----:B------:R-:W-:-:S08]  /*1930*/  UMOV UR24, URZ ;  /* 0x000000ff00187c82 */ /* 0x000fd00008000000 */
[----:B------:R1:W2:Y:S01]  /*1940*/  SYNCS.PHASECHK.TRANS64.TRYWAIT P0, [UR8+0xc0], R2 ;  /* 0x0000c002ff0075a7 */ /* 0x0002a20008001108 */
[----:B------:R-:W-:Y:S02]  /*1950*/  USHF.L.U32 UR35, UR35, 0x7, URZ ;  /* 0x0000000723237899 */ /* 0x000fe400080006ff */
[----:B------:R-:W-:Y:S01]  /*1960*/  USHF.L.U32 UR10, UR10, 0x7, URZ ;  /* 0x000000070a0a7899 */ /* 0x000fe200080006ff */
[----:B------:R-:W-:Y:S11]  /*1970*/  BRA.U !UP0, `(.L_x_21) ;  /* 0x0000000108a47547 */ /* 0x000ff6000b800000 */
[----:B------:R-:W-:Y:S01]  /*1980*/  UMOV UR16, URZ ;  /* 0x000000ff00107c82 */ /* 0x000fe20008000000 */
[----:B------:R-:W-:-:S05]  /*1990*/  UMOV UR17, UR6 ;  /* 0x0000000600117c82 */ /* 0x000fca0008000000 */
.L_x_26:
[----:B-1----:R-:W-:Y:S01]  /*19a0*/  ULEA UR33, UR17, UR4, 0x3 ;  /* 0x0000000411217291 */ /* 0x002fe2000f8e18ff */
[----:B--2---:R-:W-:Y:S01]  /*19b0*/  @!P5 MOV R3, 0x2000 ;  /* 0x000020000003d802 */ /* 0x004fe20000000f00 */
[----:B--2---:R-:W-:Y:S10]  /*19c0*/  @P0 BRA `(.L_x_22) ;  /* 0x00000000000c0947 */ /* 0x004ff40003800000 */
[----:B------:R-:W-:-:S04]  /*19d0*/  SHF.L.U32 R5, R15, 0x1f, RZ ;  /* 0x0000001f0f057819 */ /* 0x000fc800000006ff */
[----:B------:R-:W2:Y:S02]  /*19e0*/  SYNCS.PHASECHK.TRANS64.TRYWAIT P0, [UR33+0xc0], R5 ;  /* 0x0000c005ff0075a7 */ /* 0x000ea40008001121 */
[----:B--2---:R-:W-:Y:S05]  /*19f0*/  @!P0 BRA `(.L_x_23) ;  /* 0x0000007400788947 */ /* 0x004fea0003800000 */
.L_x_22:
[----:B------:R2:W-:Y:S01]  /*1a00*/  @!P5 SYNCS.ARRIVE.TRANS64 RZ, [UR33], R3 ;  /* 0x00000003ffffd9a7 */ /* 0x0005e20008000021 */
[----:B------:R-:W-:Y:S04]  /*1a10*/  BSSY.RECONVERGENT B0, `(.L_x_24) ;  /* 0x0000003000007945 */ /* 0x000fe80003800200 */
[----:B------:R-:W-:Y:S05]  /*1a20*/  @P4 BRA `(.L_x_25) ;  /* 0x0000000000044947 */ /* 0x000fea0003800000 */
[----:B------:R-:W-:Y:S05]  /*1a30*/  BPT.TRAP 0x1 ;  /* 0x000000040000795c */ /* 0x000fea0000300000 */
.L_x_25:
[----:B------:R-:W-:Y:S05]  /*1a40*/  BSYNC.RECONVERGENT B0 ;  /* 0x0000000000007941 */ /* 0x000fea0003800200 */
.L_x_24:
[----:B------:R-:W-:Y:S02]  /*1a50*/  UIADD3 UR6, UPT, UPT, UR17, 0x1, URZ ;  /* 0x0000000111067890 */ /* 0x000fe4000fffe0ff */
[----:B------:R-:W-:Y:S02]  /*1a60*/  UIADD3 UR26, UP1, UPT, UR22, 0x80, URZ ;  /* 0x00000080161a7890 */ /* 0x000fe4000ff3e0ff */
[----:B------:R-:W-:Y:S02]  /*1a70*/  UISETP.NE.AND UP0, UPT, UR6, 0x18, UPT ;  /* 0x000000180600788c */ /* 0x000fe4000bf05270 */
[----:B------:R-:W-:Y:S02]  /*1a80*/  USHF.L.U32 UR34, UR16, 0x5, URZ ;  /* 0x0000000510227899 */ /* 0x000fe400080006ff */
[----:B------:R-:W-:Y:S02]  /*1a90*/  USEL UR9, URZ, 0x1, UP0 ;  /* 0x00000001ff097887 */ /* 0x000fe40008000000 */
[----:B------:R-:W-:-:S02]  /*1aa0*/  USEL UR6, UR6, URZ, UP0 ;  /* 0x000000ff06067287 */ /* 0x000fc40008000000 */
[----:B------:R-:W-:Y:S02]  /*1ab0*/  UIADD3 UR20, UP0, UPT, UR22, 0x180, URZ ;  /* 0x0000018016147890 */ /* 0x000fe4000ff1e0ff */
[----:B------:R-:W-:Y:S01]  /*1ac0*/  ULEA UR8, UR6, UR4, 0x3 ;  /* 0x0000000406087291 */ /* 0x000fe2000f8e18ff */
[----:B------:R-:W-:Y:S01]  /*1ad0*/  LOP3.LUT R15, R15, UR9, RZ, 0x3c, !PT ;  /* 0x000000090f0f7c12 */ /* 0x000fe2000f8e3cff */
[----:B------:R-:W-:Y:S02]  /*1ae0*/  UIADD3.X UR27, UPT, UPT, URZ, UR23, URZ, UP1, !UPT ;  /* 0x00000017ff1b7290 */ /* 0x000fe40008ffe4ff */
[----:B------:R-:W-:Y:S01]  /*1af0*/  UIADD3.X UR21, UPT, UPT, URZ, UR23, URZ, UP0, !UPT ;  /* 0x00000017ff157290 */ /* 0x000fe200087fe4ff */
[----:B-1----:R-:W-:Y:S01]  /*1b00*/  SHF.L.U32 R2, R15, 0x1f, RZ ;  /* 0x0000001f0f027819 */ /* 0x002fe200000006ff */
[----:B------:R-:W-:Y:S01]  /*1b10*/  UMOV UR18, 0x0 ;  /* 0x0000000000127882 */ /* 0x000fe20000000000 */
[----:B------:R-:W-:Y:S01]  /*1b20*/  UMOV UR19, 0x10000000 ;  /* 0x1000000000137882 */ /* 0x000fe20000000000 */
[----:B------:R-:W-:Y:S01]  /*1b30*/  UMOV UR12, UR36 ;  /* 0x00000024000c7c82 */ /* 0x000fe20008000000 */
[----:B------:R1:W1:Y:S01]  /*1b40*/  SYNCS.PHASECHK.TRANS64.TRYWAIT P0, [UR8+0xc0], R2 ;  /* 0x0000c002ff0075a7 */ /* 0x0002620008001108 */
[----:B------:R-:W-:Y:S01]  /*1b50*/  ULEA UR8, UR17, UR4, 0xc ;  /* 0x0000000411087291 */ /* 0x000fe2000f8e60ff */
[----:B------:R-:W-:Y:S01]  /*1b60*/  UMOV UR9, UR33 ;  /* 0x0000002100097c82 */ /* 0x000fe20008000000 */
[----:B------:R-:W-:-:S02]  /*1b70*/  UMOV UR11, UR34 ;  /* 0x00000022000b7c82 */ /* 0x000fc40008000000 */
[----:B------:R-:W-:Y:S02]  /*1b80*/  UIADD3 UR32, UPT, UPT, UR8, 0x8600, URZ ;  /* 0x0000860008207890 */ /* 0x000fe4000fffe0ff */
[----:B------:R-:W-:Y:S02]  /*1b90*/  UIADD3 UR8, UPT, UPT, UR8, 0x20600, URZ ;  /* 0x0002060008087890 */ /* 0x000fe4000fffe0ff */
[----:B------:R-:W-:Y:S01]  /*1ba0*/  UIADD3 UR16, UPT, UPT, UR16, 0x1, URZ ;  /* 0x0000000110107890 */ /* 0x000fe2000fffe0ff */
[----:B------:R-:W-:Y:S01]  /*1bb0*/  UMOV UR24, UR5 ;  /* 0x0000000500187c82 */ /* 0x000fe20008000000 */
[----:B------:R-:W-:Y:S02]  /*1bc0*/  UMOV UR17, UR6 ;  /* 0x0000000600117c82 */ /* 0x000fe40008000000 */
[----:B------:R-:W-:Y:S01]  /*1bd0*/  UISETP.NE.AND UP0, UPT, UR16, UR5, UPT ;  /* 0x000000051000728c */ /* 0x000fe2000bf05270 */
[----:B------:R1:W-:Y:S02]  /*1be0*/  UTMALDG.3D [UR32], [UR26], desc[UR18] ;  /* 0x000012201a0075b4 */ /* 0x0003e40008011000 */
[----:B------:R1:W-:Y:S06]  /*1bf0*/  UTMALDG.3D [UR8], [UR20], desc[UR18] ;  /* 0x00001208140075b4 */ /* 0x0003ec0008011000 */
[----:B------:R-:W-:Y:S05]  /*1c00*/  BRA.U UP0, `(.L_x_26) ;  /* 0xfffffffd00647547 */ /* 0x000fea000b83ffff */
.L_x_21:
[----:B-1----:R-:W-:Y:S01]  /*1c10*/  ULEA UR8, UR6, UR4, 0x3 ;  /* 0x0000000406087291 */ /* 0x002fe2000f8e18ff */
[----:B------:R-:W-:Y:S01]  /*1c20*/  SHF.L.U32 R2, R15, 0x1f, RZ ;  /* 0x0000001f0f027819 */ /* 0x000fe200000006ff */
[----:B------:R-:W-:Y:S01]  /*1c30*/  @!P1 SYNCS.ARRIVE.TRANS64.A1T0 RZ, [UR4+0x1a8], RZ ;  /* 0x0001a8ffffff99a7 */ /* 0x000fe20008100004 */
[----:B------:R-:W-:-:S06]  /*1c40*/  UISETP.GT.AND UP0, UPT, UR15, UR14, UPT ;  /* 0x0000000e0f00728c */ /* 0x000fcc000bf04270 */
[----:B--2---:R1:W2:Y:S03]  /*1c50*/  SYNCS.PHASECHK.TRANS64.TRYWAIT P0, [UR8+0xc0], R2 ;  /* 0x0000c002ff0075a7 */ /* 0x0042a60008001108 */
[----:B------:R-:W-:Y:S05]  /*1c60*/  BRA.U !UP0, `(.L_x_27) ;  /* 0x0000000108a87547 */ /* 0x000fea000b800000 */
[----:B------:R-:W-:Y:S01]  /*1c70*/  UIADD3 UR21, UPT, UPT, UR7, UR24, URZ ;  /* 0x0000001807157290 */ /* 0x000fe2000fffe0ff */
[----:B------:R-:W-:-:S11]  /*1c80*/  UMOV UR25, UR6 ;  /* 0x0000000600197c82 */ /* 0x000fd60008000000 */
.L_x_32:
[----:B-1----:R-:W-:Y:S01]  /*1c90*/  ULEA UR17, UR25, UR4, 0x3 ;  /* 0x0000000419117291 */ /* 0x002fe2000f8e18ff */
[----:B--2---:R-:W-:Y:S01]  /*1ca0*/  @!P5 MOV R3, 0x2000 ;  /* 0x000020000003d802 */ /* 0x004fe20000000f00 */
[----:B--2---:R-:W-:Y:S10]  /*1cb0*/  @P0 BRA `(.L_x_28) ;  /* 0x00000000000c0947 */ /* 0x004ff40003800000 */
[----:B------:R-:W-:-:S04]  /*1cc0*/  SHF.L.U32 R5, R15, 0x1f, RZ ;  /* 0x0000001f0f057819 */ /* 0x000fc800000006ff */
[----:B------:R-:W2:Y:S02]  /*1cd0*/  SYNCS.PHASECHK.TRANS64.TRYWAIT P0, [UR17+0xc0], R5 ;  /* 0x0000c005ff0075a7 */ /* 0x000ea40008001111 */
[----:B--2---:R-:W-:Y:S05]  /*1ce0*/  @!P0 BRA `(.L_x_29) ;  /* 0x0000007000d48947 */ /* 0x004fea0003800000 */
.L_x_28:
[----:B------:R2:W-:Y:S01]  /*1cf0*/  @!P5 SYNCS.ARRIVE.TRANS64 RZ, [UR17], R3 ;  /* 0x00000003ffffd9a7 */ /* 0x0005e20008000011 */
[----:B------:R-:W-:Y:S04]  /*1d00*/  BSSY.RECONVERGENT B0, `(.L_x_30) ;  /* 0x0000003000007945 */ /* 0x000fe80003800200 */
[----:B------:R-:W-:Y:S05]  /*1d10*/  @P4 BRA `(.L_x_31) ;  /* 0x0000000000044947 */ /* 0x000fea0003800000 */
[----:B------:R-:W-:Y:S05]  /*1d20*/  BPT.TRAP 0x1 ;  /* 0x000000040000795c */ /* 0x000fea0000300000 */
.L_x_31:
[----:B------:R-:W-:Y:S05]  /*1d30*/  BSYNC.RECONVERGENT B0 ;  /* 0x0000000000007941 */ /* 0x000fea0003800200 */
.L_x_30:
        /* <DEDUP_REMOVED lines=20> */
[----:B------:R-:W-:Y:S01]  /*1e80*/  UIADD3 UR8, UPT, UPT, UR8, 0x20600, URZ ;  /* 0x0002060008087890 */ /* 0x000fe2000fffe0ff */
[----:B------:R-:W-:Y:S01]  /*1e90*/  UMOV UR9, UR17 ;  /* 0x0000001100097c82 */ /* 0x000fe20008000000 */
[----:B------:R-:W-:Y:S01]  /*1ea0*/  UMOV UR11, UR18 ;  /* 0x00000012000b7c82 */ /* 0x000fe20008000000 */
[----:B------:R-:W-:Y:S01]  /*1eb0*/  UIADD3 UR24, UPT, UPT, UR24, 0x1, URZ ;  /* 0x0000000118187890 */ /* 0x000fe2000fffe0ff */
[----:B------:R-:W-:-:S03]  /*1ec0*/  UMOV UR25, UR6 ;  /* 0x0000000600197c82 */ /* 0x000fc60008000000 */
[----:B------:R1:W-:Y:S01]  /*1ed0*/  UTMALDG.3D [UR16], [UR30], desc[UR26] ;  /* 0x00001a101e0075b4 */ /* 0x0003e20008011000 */
[----:B------:R-:W-:Y:S01]  /*1ee0*/  UISETP.NE.AND UP0, UPT, UR24, UR21, UPT ;  /* 0x000000151800728c */ /* 0x000fe2000bf05270 */
[----:B------:R1:W-:Y:S08]  /*1ef0*/  UTMALDG.3D [UR8], [UR28], desc[UR26] ;  /* 0x00001a081c0075b4 */ /* 0x0003f00008011000 */
[----:B------:R-:W-:Y:S05]  /*1f00*/  BRA.U UP0, `(.L_x_32) ;  /* 0xfffffffd00607547 */ /* 0x000fea000b83ffff */
.L_x_27:
[----:B-1----:R-:W-:Y:S01]  /*1f10*/  LEA R2, R14, UR4, 0x3 ;  /* 0x000000040e027c11 */ /* 0x002fe2000f8e18ff */
[----:B------:R-:W-:Y:S01]  /*1f20*/  NOP ;  /* 0x0000000000007918 */ /* 0x000fe20000000000 */
[----:B--2---:R-:W-:Y:S02]  /*1f30*/  SHF.L.U32 R3, R12, 0x1f, RZ ;  /* 0x0000001f0c037819 */ /* 0x004fe400000006ff */
[----:B------:R-:W-:Y:S02]  /*1f40*/  LEA R4, R14, UR4, 0x4 ;  /* 0x000000040e047c11 */ /* 0x000fe4000f8e20ff */
[----:B------:R-:W1:Y:S02]  /*1f50*/  SYNCS.PHASECHK.TRANS64.TRYWAIT P0, [R2+URZ+0x1b0], R3 ;  /* 0x0001b003020075a7 */ /* 0x000e6400080011ff */
[----:B-1----:R-:W-:Y:S05]  /*1f60*/  @!P0 BRA `(.L_x_33) ;  /* 0x00000070004c8947 */ /* 0x002fea0003800000 */
.L_x_129:
[----:B------:R-:W2:Y:S01]  /*1f70*/  LDS.128 R4, [R4+0x240] ;  /* 0x0002400004047984 */ /* 0x000ea20000000c00 */
[----:B---3--:R-:W-:Y:S01]  /*1f80*/  ISETP.GE.AND P0, PT, R72, 0x1, PT ;  /* 0x000000014800780c */ /* 0x008fe20003f06270 */
[----:B-1----:R-:W-:Y:S01]  /*1f90*/  VIADD R2, R2, 0x1c0 ;  /* 0x000001c002027836 */ /* 0x002fe20000000000 */
[----:B------:R-:W-:Y:S01]  /*1fa0*/  @!PT LDS RZ, [RZ] ;  /* 0x00000000fffff984 */ /* 0x000fe20000000800 */
[----:B------:R-:W-:Y:S01]  /*1fb0*/  @!PT LDS RZ, [RZ] ;  /* 0x00000000fffff984 */ /* 0x000fe20000000800 */
[----:B------:R-:W-:Y:S01]  /*1fc0*/  @!PT LDS RZ, [RZ] ;  /* 0x00000000fffff984 */ /* 0x000fe20000000800 */
[----:B------:R-:W-:Y:S01]  /*1fd0*/  @!PT LDS RZ, [RZ] ;  /* 0x00000000fffff984 */ /* 0x000fe20000000800 */
[----:B------:R1:W-:Y:S06]  /*1fe0*/  MEMBAR.ALL.CTA ;  /* 0x0000000000007992 */ /* 0x0003ec0000008000 */
[----:B-1----:R-:W1:Y:S01]  /*1ff0*/  FENCE.VIEW.ASYNC.S ;  /* 0x00000000000073c6 */ /* 0x002e620000000000 */
[----:B------:R-:W-:-:S04]  /*2000*/  PRMT R2, RZ, 0x654, R2 ;  /* 0x00000654ff027816 */ /* 0x000fc80000000002 */
[----:B-1----:R1:W-:Y:S01]  /*2010*/  SYNCS.ARRIVE.TRANS64.RED.A1T0 RZ, [R2+URZ], RZ ;  /* 0x000000ff02ff79a7 */ /* 0x0023e200081004ff */
[----:B--2---:R-:W-:-:S13]  /*2020*/  LOP3.LUT P2, RZ, R6, 0x1, RZ, 0xc0, !PT ;  /* 0x0000000106ff7812 */ /* 0x004fda000784c0ff */
[----:B------:R-:W-:Y:S01]  /*2030*/  @P2 SHF.R.U32.HI R3, RZ, 0x10, R5 ;  /* 0x00000010ff032819 */ /* 0x000fe20000011605 */
[----:B------:R-:W-:Y:S01]  /*2040*/  VOTEU.ANY UP0, P2 ;  /* 0x0000000000ff7886 */ /* 0x000fe20001000100 */
[----:B------:R-:W-:Y:S02]  /*2050*/  @P2 MOV R13, R4 ;  /* 0x00000004000d2202 */ /* 0x000fe40000000f00 */
[----:B------:R-:W-:Y:S02]  /*2060*/  @P2 R2UR.BROADCAST UR8, R3 ;  /* 0x00000000030822ca */ /* 0x000fe400008e0000 */
[----:B------:R-:W-:-:S11]  /*2070*/  @P2 LOP3.LUT R11, R5, 0xffff, RZ, 0xc0, !PT ;  /* 0x0000ffff050b2812 */ /* 0x000fd600078ec0ff */
[----:B------:R-:W-:Y:S01]  /*2080*/  @UP0 UMOV UR36, UR8 ;  /* 0x0000000800240c82 */ /* 0x000fe20008000000 */
[----:B-1----:R-:W-:Y:S05]  /*2090*/  @!P0 BRA `(.L_x_34) ;  /* 0x0000000000b88947 */ /* 0x002fea0003800000 */
[----:B------:R-:W4:Y:S01]  /*20a0*/  LDC.64 R4, c[0x0][0xb18] ;  /* 0x0002c600ff047b82 */ /* 0x000f220000000a00 */
[----:B------:R-:W-:-:S07]  /*20b0*/  ISETP.NE.AND P3, PT, R72, 0x1, PT ;  /* 0x000000014800780c */ /* 0x000fce0003f65270 */
[----:B------:R-:W1:Y:S08]  /*20c0*/  LDC.64 R6, c[0x0][0xb10] ;  /* 0x0002c400ff067b82 */ /* 0x000e700000000a00 */
[----:B------:R-:W2:Y:S08]  /*20d0*/  LDC R16, c[0x0][0xb20] ;  /* 0x0002c800ff107b82 */ /* 0x000eb00000000800 */
[----:B------:R-:W3:Y:S01]  /*20e0*/  LDC R18, c[0x0][0xb0c] ;  /* 0x0002c300ff127b82 */ /* 0x000ee20000000800 */
[----:B----4-:R-:W-:Y:S01]  /*20f0*/  IMAD.HI.U32 R17, R0, R5, RZ ;  /* 0x0000000500117227 */ /* 0x010fe200078e00ff */
[----:B------:R-:W-:-:S03]  /*2100*/  ISETP.NE.AND P0, PT, R4, 0x1, PT ;  /* 0x000000010400780c */ /* 0x000fc60003f05270 */
[----:B------:R-:W-:-:S03]  /*2110*/  IMAD.HI.U32 R5, R11, R5, RZ ;  /* 0x000000050b057227 */ /* 0x000fc600078e00ff */
[----:B------:R-:W4:Y:S01]  /*2120*/  LDC.64 R2, c[0x0][0xb28] ;  /* 0x0002ca00ff027b82 */ /* 0x000f220000000a00 */
[----:B-1----:R-:W-:-:S04]  /*2130*/  IMAD.HI.U32 R20, R9, R6, RZ ;  /* 0x0000000609147227 */ /* 0x002fc800078e00ff */
[----:B------:R-:W-:Y:S01]  /*2140*/  IMAD.HI.U32 R22, R13, R6, RZ ;  /* 0x000000060d167227 */ /* 0x000fe200078e00ff */
[----:B------:R-:W-:Y:S02]  /*2150*/  SHF.R.U32.HI R20, RZ, R7, R20 ;  /* 0x00000007ff147219 */ /* 0x000fe40000011614 */
[-C--:B--2---:R-:W-:Y:S02]  /*2160*/  SHF.R.U32.HI R17, RZ, R16.reuse, R17 ;  /* 0x00000010ff117219 */ /* 0x084fe40000011611 */
[----:B------:R-:W-:Y:S02]  /*2170*/  SHF.R.U32.HI R16, RZ, R16, R5 ;  /* 0x00000010ff107219 */ /* 0x000fe40000011605 */
[----:B------:R-:W-:Y:S02]  /*2180*/  SEL R17, R0, R17, !P0 ;  /* 0x0000001100117207 */ /* 0x000fe40004000000 */
[----:B------:R-:W-:Y:S02]  /*2190*/  SHF.R.U32.HI R22, RZ, R7, R22 ;  /* 0x00000007ff167219 */ /* 0x000fe40000011616 */
[----:B---3--:R-:W-:-:S02]  /*21a0*/  ISETP.NE.AND P1, PT, R18, 0x1, PT ;  /* 0x000000011200780c */ /* 0x008fc40003f25270 */
[----:B------:R-:W-:Y:S02]  /*21b0*/  SEL R5, R11, R16, !P0 ;  /* 0x000000100b057207 */ /* 0x000fe40004000000 */
[----:B------:R-:W-:Y:S02]  /*21c0*/  SEL R19, R9, R20, !P1 ;  /* 0x0000001409137207 */ /* 0x000fe40004800000 */
[----:B------:R-:W-:Y:S01]  /*21d0*/  SEL R7, R13, R22, !P1 ;  /* 0x000000160d077207 */ /* 0x000fe20004800000 */
[----:B----4-:R-:W-:-:S04]  /*21e0*/  IMAD.HI.U32 R20, R17, R2, RZ ;  /* 0x0000000211147227 */ /* 0x010fc800078e00ff */
[----:B------:R-:W-:Y:S01]  /*21f0*/  IMAD.HI.U32 R6, R19, R2, RZ ;  /* 0x0000000213067227 */ /* 0x000fe200078e00ff */
[----:B------:R-:W-:-:S04]  /*2200*/  @P3 SHF.R.U32.HI R17, RZ, R3, R20 ;  /* 0x00000003ff113219 */ /* 0x000fc80000011614 */
        /* <DEDUP_REMOVED lines=8> */
[----:B------:R-:W-:-:S04]  /*2290*/  @!P0 IMAD.HI.U32 R16, R7, R2, RZ ;  /* 0x0000000207108227 */ /* 0x000fc800078e00ff */
[----:B------:R-:W-:Y:S01]  /*22a0*/  IMAD.MOV R2, RZ, RZ, -R6 ;  /* 0x000000ffff027224 */ /* 0x000fe200078e0a06 */
[----:B------:R-:W-:-:S03]  /*22b0*/  @!P0 SHF.R.U32.HI R16, RZ, R3, R16 ;  /* 0x00000003ff108219 */ /* 0x000fc60000011610 */
[----:B------:R-:W-:Y:S01]  /*22c0*/  IMAD R2, R72, R2, R5 ;  /* 0x0000000248027224 */ /* 0x000fe200078e0205 */
[----:B------:R-:W-:Y:S02]  /*22d0*/  @!P0 SEL R3, R7, R16, !P3 ;  /* 0x0000001007038207 */ /* 0x000fe40005800000 */
[----:B------:R-:W-:-:S03]  /*22e0*/  IADD3 R16, PT, PT, -R5, RZ, RZ ;  /* 0x000000ff05107210 */ /* 0x000fc60007ffe1ff */
[--C-:B------:R-:W-:Y:S02]  /*22f0*/  @!P0 IMAD.IADD R6, R6, 0x1, -R3.reuse ;  /* 0x0000000106068824 */ /* 0x100fe400078e0a03 */
[----:B------:R-:W-:Y:S01]  /*2300*/  @!P0 IMAD R3, R2, R19, R3 ;  /* 0x0000001302038224 */ /* 0x000fe200078e0203 */
[----:B------:R-:W-:Y:S01]  /*2310*/  IADD3 R2, PT, PT, -R7, RZ, RZ ;  /* 0x000000ff07027210 */ /* 0x000fe20007ffe1ff */
[----:B------:R-:W-:Y:S02]  /*2320*/  @!P0 IMAD R5, R72, R6, R7 ;  /* 0x0000000648058224 */ /* 0x000fe400078e0207 */
[----:B------:R-:W-:Y:S02]  /*2330*/  IMAD R11, R4, R16, R11 ;  /* 0x00000010040b7224 */ /* 0x000fe400078e020b */
[----:B------:R-:W-:Y:S02]  /*2340*/  @!P0 IMAD.MOV.U32 R7, RZ, RZ, R3 ;  /* 0x000000ffff078224 */ /* 0x000fe400078e0003 */
[----:B------:R-:W-:-:S02]  /*2350*/  IMAD R2, R18, R2, R13 ;  /* 0x0000000212027224 */ /* 0x000fc400078e020d */
[----:B------:R-:W-:Y:S02]  /*2360*/  IMAD R11, R5, R4, R11 ;  /* 0x00000004050b7224 */ /* 0x000fe400078e020b */
[----:B------:R-:W-:Y:S02]  /*2370*/  IMAD R13, R7, R18, R2 ;  /* 0x00000012070d7224 */ /* 0x000fe400078e0202 */
.L_x_34:
[----:B------:R-:W1:Y:S02]  /*2380*/  LDCU UR8, c[0x0][0xb30] ;  /* 0x00016600ff0877ac */ /* 0x000e640008000800 */
[----:B-1----:R-:W-:-:S09]  /*2390*/  UISETP.NE.AND UP0, UPT, UR8, 0x1, UPT ;  /* 0x000000010800788c */ /* 0x002fd2000bf05270 */
[----:B------:R-:W-:Y:S05]  /*23a0*/  BRA.U UP0, `(.L_x_35) ;  /* 0x0000000100407547 */ /* 0x000fea000b800000 */
[----:B------:R-:W1:Y:S08]  /*23b0*/  LDC.64 R4, c[0x0][0xb10] ;  /* 0x0002c400ff047b82 */ /* 0x000e700000000a00 */
[----:B------:R-:W2:Y:S08]  /*23c0*/  LDC.64 R2, c[0x0][0xb18] ;  /* 0x0002c600ff027b82 */ /* 0x000eb00000000a00 */
[----:B------:R-:W3:Y:S08]  /*23d0*/  LDC R6, c[0x0][0xb20] ;  /* 0x0002c800ff067b82 */ /* 0x000ef00000000800 */
[----:B------:R-:W4:Y:S01]  /*23e0*/  LDC R16, c[0x0][0xb0c] ;  /* 0x0002c300ff107b82 */ /* 0x000f220000000800 */
[----:B-1----:R-:W-:-:S05]  /*23f0*/  IMAD.HI.U32 R4, R13, R4, RZ ;  /* 0x000000040d047227 */ /* 0x002fca00078e00ff */
[----:B------:R-:W-:Y:S01]  /*2400*/  SHF.R.U32.HI R4, RZ, R5, R4 ;  /* 0x00000005ff047219 */ /* 0x000fe20000011604 */
[----:B--2---:R-:W-:Y:S01]  /*2410*/  IMAD.HI.U32 R3, R11, R3, RZ ;  /* 0x000000030b037227 */ /* 0x004fe200078e00ff */
[----:B------:R-:W-:-:S04]  /*2420*/  ISETP.NE.AND P0, PT, R2, 0x1, PT ;  /* 0x000000010200780c */ /* 0x000fc80003f05270 */
[----:B---3--:R-:W-:-:S04]  /*2430*/  SHF.R.U32.HI R6, RZ, R6, R3 ;  /* 0x00000006ff067219 */ /* 0x008fc80000011603 */
[----:B------:R-:W-:Y:S02]  /*2440*/  SEL R3, R11, R6, !P0 ;  /* 0x000000060b037207 */ /* 0x000fe40004000000 */
[----:B----4-:R-:W-:-:S04]  /*2450*/  ISETP.NE.AND P1, PT, R16, 0x1, PT ;  /* 0x000000011000780c */ /* 0x010fc80003f25270 */
[----:B------:R-:W-:-:S05]  /*2460*/  SEL R4, R13, R4, !P1 ;  /* 0x000000040d047207 */ /* 0x000fca0004800000 */
[----:B------:R-:W-:Y:S02]  /*2470*/  IMAD.IADD R5, R3, 0x1, -R4 ;  /* 0x0000000103057824 */ /* 0x000fe400078e0a04 */
[----:B------:R-:W-:Y:S02]  /*2480*/  IMAD.IADD R3, R4, 0x1, -R3 ;  /* 0x0000000104037824 */ /* 0x000fe400078e0a03 */
[----:B------:R-:W-:Y:S02]  /*2490*/  IMAD R13, R5, R16, R13 ;  /* 0x00000010050d7224 */ /* 0x000fe400078e020d */
[----:B------:R-:W-:-:S07]  /*24a0*/  IMAD R11, R3, R2, R11 ;  /* 0x00000002030b7224 */ /* 0x000fce00078e020b */
.L_x_35:
[----:B------:R-:W-:Y:S01]  /*24b0*/  VIADD R14, R14, 0x1 ;  /* 0x000000010e0e7836 */ /* 0x000fe20000000000 */
[----:B------:R-:W-:Y:S01]  /*24c0*/  PLOP3.LUT P1, PT, PT, PT, PT, 0x80, 0x8 ;  /* 0x000000000008781c */ /* 0x000fe20003f2f070 */
[----:B------:R-:W-:Y:S02]  /*24d0*/  IMAD.IADD R21, R13, 0x1, R152 ;  /* 0x000000010d157824 */ /* 0x000fe400078e0298 */
[----:B------:R-:W-:Y:S01]  /*24e0*/  IMAD.IADD R20, R11, 0x1, R150 ;  /* 0x000000010b147824 */ /* 0x000fe200078e0296 */
[----:B------:R-:W-:-:S04]  /*24f0*/  ISETP.NE.AND P0, PT, R14, 0x2, PT ;  /* 0x000000020e00780c */ /* 0x000fc80003f05270 */
[----:B------:R-:W-:Y:S02]  /*2500*/  SEL R3, RZ, 0x1, P0 ;  /* 0x00000001ff037807 */ /* 0x000fe40000000000 */
[----:B------:R-:W-:Y:S02]  /*2510*/  SEL R14, R14, RZ, P0 ;  /* 0x000000ff0e0e7207 */ /* 0x000fe40000000000 */
[----:B------:R-:W-:Y:S01]  /*2520*/  LOP3.LUT R12, R12, R3, RZ, 0x3c, !PT ;  /* 0x000000030c0c7212 */ /* 0x000fe200078e3cff */
[----:B------:R-:W-:Y:S06]  /*2530*/  @P2 BRA `(.L_x_36) ;  /* 0xfffffff000a02947 */ /* 0x000fec000383ffff */
[----:B------:R-:W-:Y:S01]  /*2540*/  UIADD3 UR4, UPT, UPT, UR4, 0xc0, URZ ;  /* 0x000000c004047890 */ /* 0x000fe2000fffe0ff */
[----:B------:R-:W-:-:S03]  /*2550*/  SHF.L.U32 R3, R15, 0x1f, RZ ;  /* 0x0000001f0f037819 */ /* 0x000fc600000006ff */
[----:B------:R-:W-:-:S09]  /*2560*/  ULEA UR5, UR6, UR4, 0x3 ;  /* 0x0000000406057291 */ /* 0x000fd2000f8e18ff */
[----:B------:R-:W1:Y:S02]  /*2570*/  SYNCS.PHASECHK.TRANS64.TRYWAIT P0, [UR5], R3 ;  /* 0x00000003ff0075a7 */ /* 0x000e640008001105 */
[----:B-1----:R-:W-:Y:S05]  /*2580*/  @!P0 BRA `(.L_x_37) ;  /* 0x0000006800d88947 */ /* 0x002fea0003800000 */
.L_x_131:
[----:B------:R-:W-:-:S04]  /*2590*/  UIADD3 UR6, UPT, UPT, UR6, 0x1, URZ ;  /* 0x0000000106067890 */ /* 0x000fc8000fffe0ff */
[----:B------:R-:W-:-:S04]  /*25a0*/  UISETP.NE.AND UP0, UPT, UR6, 0x18, UPT ;  /* 0x000000180600788c */ /* 0x000fc8000bf05270 */
[----:B------:R-:W-:Y:S02]  /*25b0*/  USEL UR7, URZ, 0x1, UP0 ;  /* 0x00000001ff077887 */ /* 0x000fe40008000000 */
[----:B------:R-:W-:-:S04]  /*25c0*/  USEL UR6, UR6, URZ, UP0 ;  /* 0x000000ff06067287 */ /* 0x000fc80008000000 */
[----:B------:R-:W-:Y:S01]  /*25d0*/  ULEA UR5, UR6, UR4, 0x3 ;  /* 0x0000000406057291 */ /* 0x000fe2000f8e18ff */
[----:B------:R-:W-:-:S04]  /*25e0*/  LOP3.LUT R2, R15, UR7, RZ, 0x3c, !PT ;  /* 0x000000070f027c12 */ /* 0x000fc8000f8e3cff */
[----:B-1----:R-:W-:-:S04]  /*25f0*/  SHF.L.U32 R3, R2, 0x1f, RZ ;  /* 0x0000001f02037819 */ /* 0x002fc800000006ff */
[----:B------:R-:W1:Y:S02]  /*2600*/  SYNCS.PHASECHK.TRANS64.TRYWAIT P0, [UR5], R3 ;  /* 0x00000003ff0075a7 */ /* 0x000e640008001105 */
[----:B-1----:R-:W-:Y:S05]  /*2610*/  @!P0 BRA `(.L_x_38) ;  /* 0x0000006800cc8947 */ /* 0x002fea0003800000 */
.L_x_133:
        /* <DEDUP_REMOVED lines=9> */
.L_x_135:
        /* <DEDUP_REMOVED lines=9> */
.L_x_137:
        /* <DEDUP_REMOVED lines=9> */
.L_x_139:
        /* <DEDUP_REMOVED lines=9> */
.L_x_141:
        /* <DEDUP_REMOVED lines=9> */
.L_x_143:
        /* <DEDUP_REMOVED lines=9> */
.L_x_145:
        /* <DEDUP_REMOVED lines=9> */
.L_x_147:
        /* <DEDUP_REMOVED lines=9> */
.L_x_149:
        /* <DEDUP_REMOVED lines=9> */
.L_x_151:
        /* <DEDUP_REMOVED lines=9> */
.L_x_153:
        /* <DEDUP_REMOVED lines=9> */
.L_x_155:
        /* <DEDUP_REMOVED lines=9> */
.L_x_157:
        /* <DEDUP_REMOVED lines=9> */
.L_x_159:
        /* <DEDUP_REMOVED lines=9> */
.L_x_161:
        /* <DEDUP_REMOVED lines=9> */
.L_x_163:
        /* <DEDUP_REMOVED lines=9> */
.L_x_165:
        /* <DEDUP_REMOVED lines=9> */
.L_x_167:
        /* <DEDUP_REMOVED lines=9> */
.L_x_169:
        /* <DEDUP_REMOVED lines=9> */
.L_x_171:
        /* <DEDUP_REMOVED lines=9> */
.L_x_173:
        /* <DEDUP_REMOVED lines=9> */
.L_x_175:
[----:B------:R-:W-:-:S04]  /*31f0*/  UIADD3 UR6, UPT, UPT, UR6, 0x1, URZ ;  /* 0x0000000106067890 */ /* 0x000fc8000fffe0ff */
[----:B------:R-:W-:-:S04]  /*3200*/  UISETP.NE.AND UP0, UPT, UR6, 0x18, UPT ;  /* 0x000000180600788c */ /* 0x000fc8000bf05270 */
[----:B------:R-:W-:Y:S02]  /*3210*/  USEL UR5, URZ, 0x1, UP0 ;  /* 0x00000001ff057887 */ /* 0x000fe40008000000 */
[----:B------:R-:W-:-:S04]  /*3220*/  USEL UR6, UR6, URZ, UP0 ;  /* 0x000000ff06067287 */ /* 0x000fc80008000000 */
[----:B------:R-:W-:Y:S01]  /*3230*/  ULEA UR6, UR6, UR4, 0x3 ;  /* 0x0000000406067291 */ /* 0x000fe2000f8e18ff */
[----:B-1----:R-:W-:-:S04]  /*3240*/  LOP3.LUT R3, R2, UR5, RZ, 0x3c, !PT ;  /* 0x0000000502037c12 */ /* 0x002fc8000f8e3cff */
[----:B------:R-:W-:Y:S01]  /*3250*/  SHF.L.U32 R3, R3, 0x1f, RZ ;  /* 0x0000001f03037819 */ /* 0x000fe200000006ff */
[----:B----4-:R-:W-:-:S07]  /*3260*/  IMAD.U32 R0, RZ, RZ, UR6 ;  /* 0x00000006ff007e24 */ /* 0x010fce000f8e00ff */
.L_x_60:
[----:B-1----:R1:W2:Y:S02]  /*3270*/  SYNCS.PHASECHK.TRANS64.TRYWAIT P0, [R0+URZ], R3 ;  /* 0x00000003000075a7 */ /* 0x0022a400080011ff */
[----:B--2---:R-:W-:Y:S05]  /*3280*/  @!P0 NANOSLEEP.SYNCS 0x989680 ;  /* 0x009896800000895d */ /* 0x004fea0003900000 */
[----:B------:R-:W2:Y:S02]  /*3290*/  @!P0 SYNCS.PHASECHK.TRANS64 P0, [R0+URZ], R3 ;  /* 0x00000003000085a7 */ /* 0x000ea400080010ff */
[----:B--2---:R-:W-:Y:S05]  /*32a0*/  @P0 EXIT ;  /* 0x000000000000094d */ /* 0x004fea0003800000 */
[----:B------:R-:W-:Y:S05]  /*32b0*/  BRA `(.L_x_60) ;  /* 0xfffffffc00ec7947 */ /* 0x000fea000383ffff */
.L_x_18:
[----:B------:R-:W-:-:S04]  /*32c0*/  UISETP.NE.AND UP1, UPT, UR37, URZ, UPT ;  /* 0x000000ff2500728c */ /* 0x000fc8000bf25270 */
[----:B------:R-:W-:-:S09]  /*32d0*/  UISETP.NE.OR UP1, UPT, UR8, 0x1, UP1 ;  /* 0x000000010800788c */ /* 0x000fd20008f25670 */
[----:B------:R-:W-:Y:S05]  /*32e0*/  BRA.U UP1, `(.L_x_61) ;  /* 0x0000000501487547 */ /* 0x000fea000b800000 */
[----:B------:R-:W-:Y:S01]  /*32f0*/  ISETP.NE.AND P2, PT, R2, RZ, PT ;  /* 0x000000ff0200720c */ /* 0x000fe20003f45270 */
[----:B------:R-:W-:Y:S01]  /*3300*/  IMAD.MOV.U32 R12, RZ, RZ, 0x1 ;  /* 0x00000001ff0c7424 */ /* 0x000fe200078e00ff */
[----:B------:R-:W-:Y:S02]  /*3310*/  CS2R R10, SRZ ;  /* 0x00000000000a7805 */ /* 0x000fe4000001ff00 */
[----:B------:R-:W-:Y:S01]  /*3320*/  CS2R R8, SRZ ;  /* 0x0000000000087805 */ /* 0x000fe2000001ff00 */
[----:B------:R-:W-:Y:S01]  /*3330*/  UMOV UR4, 0x400 ;  /* 0x0000040000047882 */ /* 0x000fe20000000000 */
[----:B------:R-:W-:Y:S01]  /*3340*/  UMOV UR6, URZ ;  /* 0x000000ff00067c82 */ /* 0x000fe20008000000 */
[----:B------:R-:W-:-:S12]  /*3350*/  ULEA UR37, UR37, UR4, 0x18 ;  /* 0x0000000425257291 */ /* 0x000fd8000f8ec0ff */
.L_x_65:
[----:B------:R-:W-:Y:S02]  /*3360*/  LEA R0, R8, UR37, 0x3 ;  /* 0x0000002508007c11 */ /* 0x000fe4000f8e18ff */
[----:B------:R-:W-:-:S03]  /*3370*/  SHF.L.U32 R5, R9, 0x1f, RZ ;  /* 0x0000001f09057819 */ /* 0x000fc600000006ff */
[----:B------:R-:W-:Y:S01]  /*3380*/  VIADD R4, R0, 0x220 ;  /* 0x0000022000047836 */ /* 0x000fe20000000000 */
[----:B------:R-:W1:Y:S02]  /*3390*/  SYNCS.PHASECHK.TRANS64.TRYWAIT P0, [R0+URZ+0x210], R5 ;  /* 0x00021005000075a7 */ /* 0x000e6400080011ff */
[----:B-1----:R-:W-:Y:S05]  /*33a0*/  @!P0 BRA `(.L_x_62) ;  /* 0x0000006400788947 */ /* 0x002fea0003800000 */
.L_x_176:
[----:B------:R-:W-:Y:S01]  /*33b0*/  ULEA UR5, UR6, UR37, 0x3 ;  /* 0x0000002506057291 */ /* 0x000fe2000f8e18ff */
[----:B------:R-:W-:Y:S02]  /*33c0*/  PRMT R4, RZ, 0x654, R4 ;  /* 0x00000654ff047816 */ /* 0x000fe40000000004 */
[----:B-1----:R-:W-:Y:S01]  /*33d0*/  SHF.L.U32 R5, R12, 0x1f, RZ ;  /* 0x0000001f0c057819 */ /* 0x002fe200000006ff */
[----:B------:R-:W-:Y:S01]  /*33e0*/  UIADD3 UR4, UPT, UPT, UR5, 0x1b0, URZ ;  /* 0x000001b005047890 */ /* 0x000fe2000fffe0ff */
[----:B------:R1:W-:Y:S05]  /*33f0*/  SYNCS.ARRIVE.TRANS64.RED.A1T0 RZ, [R4+URZ], RZ ;  /* 0x000000ff04ff79a7 */ /* 0x0003ea00081004ff */
[----:B------:R-:W-:Y:S01]  /*3400*/  IMAD.U32 R7, RZ, RZ, UR4 ;  /* 0x00000004ff077e24 */ /* 0x000fe2000f8e00ff */
[----:B------:R-:W2:Y:S04]  /*3410*/  SYNCS.PHASECHK.TRANS64.TRYWAIT P0, [UR5+0x1c0], R5 ;  /* 0x0001c005ff0075a7 */ /* 0x000ea80008001105 */
[----:B------:R-:W-:Y:S01]  /*3420*/  PRMT R6, R2, 0x654, R7 ;  /* 0x0000065402067816 */ /* 0x000fe20000000007 */
[----:B-1----:R-:W-:Y:S01]  /*3430*/  @!P2 IMAD.MOV.U32 R4, RZ, RZ, 0x10 ;  /* 0x00000010ff04a424 */ /* 0x002fe200078e00ff */
[----:B--2---:R-:W-:Y:S06]  /*3440*/  @!P0 BRA `(.L_x_63) ;  /* 0x0000006400648947 */ /* 0x004fec0003800000 */
.L_x_178:
[----:B------:R-:W-:Y:S01]  /*3450*/  ULEA UR4, UR6, UR37, 0x4 ;  /* 0x0000002506047291 */ /* 0x000fe2000f8e20ff */
[----:B------:R-:W-:Y:S01]  /*3460*/  SEL R3, R6, R3, !P2 ;  /* 0x0000000306037207 */ /* 0x000fe20005000000 */
[----:B------:R-:W-:Y:S01]  /*3470*/  UIADD3 UR5, UPT, UPT, UR5, 0x1b0, URZ ;  /* 0x000001b005057890 */ /* 0x000fe2000fffe0ff */
[----:B-1----:R-:W-:Y:S01]  /*3480*/  LEA R0, R11, UR37, 0x3 ;  /* 0x000000250b007c11 */ /* 0x002fe2000f8e18ff */
[----:B------:R-:W-:Y:S01]  /*3490*/  UIADD3 UR4, UPT, UPT, UR4, 0x240, URZ ;  /* 0x0000024004047890 */ /* 0x000fe2000fffe0ff */
[----:B------:R-:W-:Y:S01]  /*34a0*/  SHF.L.U32 R5, R10, 0x1f, RZ ;  /* 0x0000001f0a057819 */ /* 0x000fe200000006ff */
[----:B------:R1:W-:Y:S01]  /*34b0*/  @!P2 SYNCS.ARRIVE.TRANS64.RED RZ, [R3+URZ], R4 ;  /* 0x0000000403ffa9a7 */ /* 0x0003e200080004ff */
[----:B------:R-:W-:Y:S01]  /*34c0*/  UIADD3 UR6, UPT, UPT, UR6, 0x1, URZ ;  /* 0x0000000106067890 */ /* 0x000fe2000fffe0ff */
[----:B------:R-:W-:-:S03]  /*34d0*/  VIADD R8, R8, 0x1 ;  /* 0x0000000108087836 */ /* 0x000fc60000000000 */
[----:B------:R-:W-:Y:S02]  /*34e0*/  UISETP.NE.AND UP0, UPT, UR6, 0x2, UPT ;  /* 0x000000020600788c */ /* 0x000fe4000bf05270 */
[----:B------:R-:W-:Y:S06]  /*34f0*/  UGETNEXTWORKID.BROADCAST [UR4], [UR5] ;  /* 0x00000000040073ca */ /* 0x000fec0008000100 */
[----:B------:R-:W-:Y:S01]  /*3500*/  USEL UR4, URZ, 0x1, UP0 ;  /* 0x00000001ff047887 */ /* 0x000fe20008000000 */
[----:B------:R-:W-:Y:S01]  /*3510*/  ISETP.NE.AND P0, PT, R8, 0x2, PT ;  /* 0x000000020800780c */ /* 0x000fe20003f05270 */
[----:B------:R-:W-:Y:S01]  /*3520*/  USEL UR6, UR6, URZ, UP0 ;  /* 0x000000ff06067287 */ /* 0x000fe20008000000 */
[----:B------:R-:W2:Y:S03]  /*3530*/  SYNCS.PHASECHK.TRANS64.TRYWAIT P1, [R0+URZ+0x1b0], R5 ;  /* 0x0001b005000075a7 */ /* 0x000ea600080211ff */
[----:B------:R-:W-:Y:S01]  /*3540*/  LOP3.LUT R12, R12, UR4, RZ, 0x3c, !PT ;  /* 0x000000040c0c7c12 */ /* 0x000fe2000f8e3cff */
[----:B-12---:R-:W-:Y:S07]  /*3550*/  @!P1 BRA `(.L_x_64) ;  /* 0x0000006400389947 */ /* 0x006fee0003800000 */
.L_x_179:
[C---:B------:R-:W-:Y:S01]  /*3560*/  LEA R4, R11.reuse, UR37, 0x4 ;  /* 0x000000250b047c11 */ /* 0x040fe2000f8e20ff */
[----:B-1----:R-:W-:Y:S01]  /*3570*/  VIADD R0, R0, 0x1c0 ;  /* 0x000001c000007836 */ /* 0x002fe20000000000 */
[----:B------:R-:W-:Y:S01]  /*3580*/  SEL R8, R8, RZ, P0 ;  /* 0x000000ff08087207 */ /* 0x000fe20000000000 */
[----:B------:R-:W-:-:S03]  /*3590*/  VIADD R11, R11, 0x1 ;  /* 0x000000010b0b7836 */ /* 0x000fc60000000000 */
[----:B------:R-:W1:Y:S01]  /*35a0*/  LDS.128 R4, [R4+0x240] ;  /* 0x0002400004047984 */ /* 0x000e620000000c00 */
[----:B------:R-:W-:Y:S02]  /*35b0*/  PRMT R0, RZ, 0x654, R0 ;  /* 0x00000654ff007816 */ /* 0x000fe40000000000 */
[C---:B------:R-:W-:Y:S01]  /*35c0*/  ISETP.NE.AND P1, PT, R11.reuse, 0x2, PT ;  /* 0x000000020b00780c */ /* 0x040fe20003f25270 */
[----:B------:R-:W-:Y:S01]  /*35d0*/  @!PT LDS RZ, [RZ] ;  /* 0x00000000fffff984 */ /* 0x000fe20000000800 */
[----:B------:R-:W-:Y:S01]  /*35e0*/  @!PT LDS RZ, [RZ] ;  /* 0x00000000fffff984 */ /* 0x000fe20000000800 */
[----:B------:R-:W-:Y:S01]  /*35f0*/  @!PT LDS RZ, [RZ] ;  /* 0x00000000fffff984 */ /* 0x000fe20000000800 */
[----:B------:R-:W-:Y:S01]  /*3600*/  @!PT LDS RZ, [RZ] ;  /* 0x00000000fffff984 */ /* 0x000fe20000000800 */
[----:B------:R2:W-:Y:S06]  /*3610*/  MEMBAR.ALL.CTA ;  /* 0x0000000000007992 */ /* 0x0005ec0000008000 */
[----:B--2---:R-:W2:Y:S01]  /*3620*/  FENCE.VIEW.ASYNC.S ;  /* 0x00000000000073c6 */ /* 0x004ea20000000000 */
[----:B------:R-:W-:Y:S01]  /*3630*/  SEL R11, R11, RZ, P1 ;  /* 0x000000ff0b0b7207 */ /* 0x000fe20000800000 */
[----:B--2---:R2:W-:Y:S01]  /*3640*/  SYNCS.ARRIVE.TRANS64.RED.A1T0 RZ, [R0+URZ], RZ ;  /* 0x000000ff00ff79a7 */ /* 0x0045e200081004ff */
[----:B-1----:R-:W-:-:S02]  /*3650*/  LOP3.LUT P3, RZ, R6, 0x1, RZ, 0xc0, !PT ;  /* 0x0000000106ff7812 */ /* 0x002fc4000786c0ff */
[----:B------:R-:W-:-:S04]  /*3660*/  SEL R5, RZ, 0x1, P1 ;  /* 0x00000001ff057807 */ /* 0x000fc80000800000 */
[----:B------:R-:W-:Y:S02]  /*3670*/  LOP3.LUT R10, R10, R5, RZ, 0x3c, !PT ;  /* 0x000000050a0a7212 */ /* 0x000fe400078e3cff */
[----:B--2---:R-:W-:-:S04]  /*3680*/  SEL R0, RZ, 0x1, P0 ;  /* 0x00000001ff007807 */ /* 0x004fc80000000000 */
[----:B------:R-:W-:Y:S01]  /*3690*/  LOP3.LUT R9, R9, R0, RZ, 0x3c, !PT ;  /* 0x0000000009097212 */ /* 0x000fe200078e3cff */
[----:B------:R-:W-:Y:S06]  /*36a0*/  @P3 BRA `(.L_x_65) ;  /* 0xfffffffc002c3947 */ /* 0x000fec000383ffff */
[----:B------:R-:W-:Y:S01]  /*36b0*/  ULEA UR5, UR6, UR37, 0x3 ;  /* 0x0000002506057291 */ /* 0x000fe2000f8e18ff */
[----:B------:R-:W-:-:S08]  /*36c0*/  SHF.L.U32 R3, R12, 0x1f, RZ ;  /* 0x0000001f0c037819 */ /* 0x000fd000000006ff */
[----:B------:R-:W1:Y:S02]  /*36d0*/  SYNCS.PHASECHK.TRANS64 P0, [UR5+0x1c0], R3 ;  /* 0x0001c003ff0075a7 */ /* 0x000e640008001005 */
[----:B-1----:R-:W-:Y:S05]  /*36e0*/  @P0 BRA `(.L_x_66) ;  /* 0x0000000000080947 */ /* 0x002fea0003800000 */
[----:B------:R-:W1:Y:S02]  /*36f0*/  SYNCS.PHASECHK.TRANS64.TRYWAIT P0, [UR5+0x1c0], R3 ;  /* 0x0001c003ff0075a7 */ /* 0x000e640008001105 */
[----:B-1----:R-:W-:Y:S05]  /*3700*/  @!P0 BRA `(.L_x_67) ;  /* 0x0000006000e08947 */ /* 0x002fea0003800000 */
.L_x_66:
[----:B------:R-:W-:-:S04]  /*3710*/  UIADD3 UR4, UPT, UPT, UR6, 0x1, URZ ;  /* 0x0000000106047890 */ /* 0x000fc8000fffe0ff */
[----:B------:R-:W-:-:S04]  /*3720*/  UISETP.NE.AND UP0, UPT, UR4, 0x2, UPT ;  /* 0x000000020400788c */ /* 0x000fc8000bf05270 */
[----:B------:R-:W-:Y:S02]  /*3730*/  USEL UR7, URZ, 0x1, UP0 ;  /* 0x00000001ff077887 */ /* 0x000fe40008000000 */
[----:B------:R-:W-:-:S04]  /*3740*/  USEL UR4, UR4, URZ, UP0 ;  /* 0x000000ff04047287 */ /* 0x000fc80008000000 */
[----:B------:R-:W-:Y:S01]  /*3750*/  ULEA UR4, UR4, UR37, 0x3 ;  /* 0x0000002504047291 */ /* 0x000fe2000f8e18ff */
[----:B-1----:R-:W-:-:S04]  /*3760*/  LOP3.LUT R3, R12, UR7, RZ, 0x3c, !PT ;  /* 0x000000070c037c12 */ /* 0x002fc8000f8e3cff */
[----:B------:R-:W-:-:S04]  /*3770*/  SHF.L.U32 R0, R3, 0x1f, RZ ;  /* 0x0000001f03007819 */ /* 0x000fc800000006ff */
[----:B------:R-:W1:Y:S02]  /*3780*/  SYNCS.PHASECHK.TRANS64 P0, [UR4+0x1c0], R0 ;  /* 0x0001c000ff0075a7 */ /* 0x000e640008001004 */
[----:B-1----:R-:W-:Y:S05]  /*3790*/  @P0 EXIT ;  /* 0x000000000000094d */ /* 0x002fea0003800000 */
[----:B------:R-:W-:Y:S02]  /*37a0*/  SHF.L.U32 R3, R3, 0x1f, RZ ;  /* 0x0000001f03037819 */ /* 0x000fe400000006ff */
[----:B------:R-:W-:-:S07]  /*37b0*/  MOV R0, UR4 ;  /* 0x0000000400007c02 */ /* 0x000fce0008000f00 */
.L_x_68:
[----:B-1----:R1:W2:Y:S02]  /*37c0*/  SYNCS.PHASECHK.TRANS64.TRYWAIT P0, [R0+URZ+0x1c0], R3 ;  /* 0x0001c003000075a7 */ /* 0x0022a400080011ff */
[----:B--2---:R-:W-:Y:S05]  /*37d0*/  @!P0 NANOSLEEP.SYNCS 0x989680 ;  /* 0x009896800000895d */ /* 0x004fea0003900000 */
[----:B------:R-:W2:Y:S02]  /*37e0*/  @!P0 SYNCS.PHASECHK.TRANS64 P0, [R0+URZ+0x1c0], R3 ;  /* 0x0001c003000085a7 */ /* 0x000ea400080010ff */
[----:B--2---:R-:W-:Y:S05]  /*37f0*/  @P0 EXIT ;  /* 0x000000000000094d */ /* 0x004fea0003800000 */
[----:B------:R-:W-:Y:S05]  /*3800*/  BRA `(.L_x_68) ;  /* 0xfffffffc00ec7947 */ /* 0x000fea000383ffff */
.L_x_61:
[----:B------:R-:W-:-:S09]  /*3810*/  UISETP.NE.AND UP1, UPT, UR8, URZ, UPT ;  /* 0x000000ff0800728c */ /* 0x000fd2000bf25270 */
[----:B------:R-:W-:Y:S05]  /*3820*/  BRA.U UP1, `(.L_x_69) ;  /* 0x0000000d01607547 */ /* 0x000fea000b800000 */
[----:B------:R-:W-:Y:S01]  /*3830*/  UMOV UR4, 0x40 ;  /* 0x0000004000047882 */ /* 0x000fe20000000000 */
[----:B------:R-:W-:Y:S01]  /*3840*/  NOP ;  /* 0x0000000000007918 */ /* 0x000fe20000000000 */
[----:B------:R-:W-:Y:S01]  /*3850*/  ULEA UR4, UR37, UR4, 0x18 ;  /* 0x0000000425047291 */ /* 0x000fe2000f8ec0ff */
[----:B------:R-:W-:Y:S02]  /*3860*/  UMOV UR5, 0x400 ;  /* 0x0000040000057882 */ /* 0x000fe40000000000 */
[----:B------:R-:W-:-:S06]  /*3870*/  ULEA UR37, UR37, UR5, 0x18 ;  /* 0x0000000525257291 */ /* 0x000fcc000f8ec0ff */
[----:B------:R-:W1:Y:S02]  /*3880*/  LDS.U8 R0, [UR4+0x1c] ;  /* 0x00001c04ff007984 */ /* 0x000e640008000000 */
[----:B-1----:R-:W-:-:S13]  /*3890*/  ISETP.NE.AND P0, PT, R0, RZ, PT ;  /* 0x000000ff0000720c */ /* 0x002fda0003f05270 */
[----:B------:R-:W-:Y:S05]  /*38a0*/  @P0 BRA `(.L_x_70) ;  /* 0x0000000000580947 */ /* 0x000fea0003800000 */
[----:B------:R-:W-:-:S13]  /*38b0*/  ELECT P0, URZ, PT ;  /* 0x0000000000ff782f */ /* 0x000fda0003800000 */
[----:B------:R-:W-:Y:S05]  /*38c0*/  @!P0 BRA `(.L_x_71) ;  /* 0x0000000000608947 */ /* 0x000fea0003800000 */
[----:B------:R-:W-:Y:S01]  /*38d0*/  UMOV UR5, 0x10 ;  /* 0x0000001000057882 */ /* 0x000fe20000000000 */
[----:B------:R-:W-:Y:S01]  /*38e0*/  HFMA2 R0, -RZ, RZ, 0, 5.9604644775390625e-08 ;  /* 0x00000001ff007431 */ /* 0x000fe200000001ff */
[----:B------:R-:W-:-:S03]  /*38f0*/  MOV R2, 0xffff ;  /* 0x0000ffff00027802 */ /* 0x000fc60000000f00 */
[----:B------:R-:W-:Y:S04]  /*3900*/  DEPBAR.LE SB1, 0x36 ;  /* 0x00009d800000791a */ /* 0x000fe80000000000 */
[----:B------:R-:W1:Y:S02]  /*3910*/  UTCATOMSWS.FIND_AND_SET.ALIGN UP0, UR5, UR5 ;  /* 0x00000005000575e3 */ /* 0x000e640008000800 */
[----:B-1----:R-:W-:Y:S01]  /*3920*/  MOV R3, UR5 ;  /* 0x0000000500037c02 */ /* 0x002fe20008000f00 */
[----:B------:R-:W-:Y:S06]  /*3930*/  BRA.U UP0, `(.L_x_72) ;  /* 0x0000000100187547 */ /* 0x000fec000b800000 */
.L_x_73:
[----:B------:R-:W-:Y:S05]  /*3940*/  NANOSLEEP 0x64 ;  /* 0x000000640000795d */ /* 0x000fea0003800000 */
[----:B------:R-:W-:-:S05]  /*3950*/  UMOV UR5, 0x10 ;  /* 0x0000001000057882 */ /* 0x000fca0000000000 */
[----:B------:R-:W-:Y:S04]  /*3960*/  DEPBAR.LE SB1, 0x36 ;  /* 0x00009d800000791a */ /* 0x000fe80000000000 */
[----:B------:R-:W1:Y:S02]  /*3970*/  UTCATOMSWS.FIND_AND_SET.ALIGN UP0, UR5, UR5 ;  /* 0x00000005000575e3 */ /* 0x000e640008000800 */
[----:B-1----:R-:W-:Y:S01]  /*3980*/  MOV R3, UR5 ;  /* 0x0000000500037c02 */ /* 0x002fe20008000f00 */
[----:B------:R-:W-:Y:S05]  /*3990*/  BRA.U !UP0, `(.L_x_73) ;  /* 0xfffffffd08e87547 */ /* 0x000fea000b83ffff */
.L_x_72:
[-C--:B------:R-:W-:Y:S02]  /*39a0*/  SHF.L.U32 R2, R2, R3.reuse, RZ ;  /* 0x0000000302027219 */ /* 0x080fe400000006ff */
[----:B------:R-:W-:Y:S01]  /*39b0*/  SHF.L.U32 R0, R0, R3, RZ ;  /* 0x0000000300007219 */ /* 0x000fe200000006ff */
[----:B------:R-:W-:Y:S02]  /*39c0*/  IMAD.SHL.U32 R3, R3, 0x20, RZ ;  /* 0x0000002003037824 */ /* 0x000fe400078e00ff */
[----:B------:R1:W-:Y:S04]  /*39d0*/  ATOMS.OR RZ, [UR4+0x14], R2 ;  /* 0x00001402ffff798c */ /* 0x0003e8000b000004 */
[----:B------:R1:W-:Y:S04]  /*39e0*/  ATOMS.OR RZ, [UR4+0x18], R0 ;  /* 0x00001800ffff798c */ /* 0x0003e8000b000004 */
[----:B------:R1:W-:Y:S01]  /*39f0*/  STS [UR37+0x260], R3 ;  /* 0x00026003ff007988 */ /* 0x0003e20008000825 */
[----:B------:R-:W-:Y:S05]  /*3a00*/  BRA `(.L_x_71) ;  /* 0x0000000000107947 */ /* 0x000fea0003800000 */
.L_x_70:
[----:B------:R-:W-:Y:S02]  /*3a10*/  MOV R0, 0xffffffff ;  /* 0xffffffff00007802 */ /* 0x000fe40000000f00 */
[----:B------:R-:W-:-:S03]  /*3a20*/  MOV R2, 0x3a50 ;  /* 0x00003a5000027802 */ /* 0x000fc60000000f00 */
[----:B------:R1:W-:Y:S04]  /*3a30*/  STS [UR37+0x260], R0 ;  /* 0x00026000ff007988 */ /* 0x0003e80008000825 */
[----:B-1-3-5:R-:W-:Y:S05]  /*3a40*/  CALL.REL.NOINC `($__internal_1_$__cuda_sm10x_tcgen05_guardrail_trap_phase_invalid_during_alloc) ;  /* 0x00000064009c7944 */ /* 0x02afea0003c00000 */
.L_x_71:
[----:B------:R-:W-:Y:S05]  /*3a50*/  WARPSYNC.ALL ;  /* 0x0000000000007948 */ /* 0x000fea0003800000 */
[----:B------:R-:W2:Y:S01]  /*3a60*/  S2UR UR6, SR_CgaCtaId ;  /* 0x00000000000679c3 */ /* 0x000ea20000008800 */
[----:B------:R-:W-:Y:S01]  /*3a70*/  UMOV UR4, 0x400 ;  /* 0x0000040000047882 */ /* 0x000fe20000000000 */
[----:B------:R-:W-:-:S06]  /*3a80*/  NOP ;  /* 0x0000000000007918 */ /* 0x000fcc0000000000 */
[----:B------:R-:W-:Y:S06]  /*3a90*/  BAR.ARV 0x6, 0xa0 ;  /* 0x0182800000007b1d */ /* 0x000fec0000002000 */
[----:B------:R-:W4:Y:S01]  /*3aa0*/  LDCU UR7, c[0x0][0x38c] ;  /* 0x00007180ff0777ac */ /* 0x000f220008000800 */
[----:B------:R-:W-:Y:S01]  /*3ab0*/  IMAD.MOV.U32 R11, RZ, RZ, 0x1 ;  /* 0x00000001ff0b7424 */ /* 0x000fe200078e00ff */
[----:B------:R-:W-:Y:S01]  /*3ac0*/  CS2R R8, SRZ ;  /* 0x0000000000087805 */ /* 0x000fe2000001ff00 */
[----:B------:R-:W-:Y:S01]  /*3ad0*/  IMAD.MOV.U32 R10, RZ, RZ, RZ ;  /* 0x000000ffff0a7224 */ /* 0x000fe200078e00ff */
[----:B------:R-:W-:Y:S01]  /*3ae0*/  UMOV UR17, URZ ;  /* 0x000000ff00117c82 */ /* 0x000fe20008000000 */
[----:B------:R-:W-:Y:S01]  /*3af0*/  UMOV UR16, URZ ;  /* 0x000000ff00107c82 */ /* 0x000fe20008000000 */
[----:B------:R-:W-:Y:S01]  /*3b00*/  UMOV UR20, 0x0 ;  /* 0x0000000000147882 */ /* 0x000fe20000000000 */
[----:B------:R-:W-:Y:S01]  /*3b10*/  UMOV UR21, 0x82104a0 ;  /* 0x082104a000157882 */ /* 0x000fe20000000000 */
[----:B--2---:R-:W-:Y:S01]  /*3b20*/  ULEA UR6, UR6, UR4, 0x18 ;  /* 0x0000000406067291 */ /* 0x004fe2000f8ec0ff */
[----:B------:R-:W2:Y:S03]  /*3b30*/  LDCU UR4, c[0x0][0x38c] ;  /* 0x00007180ff0477ac */ /* 0x000ea60008000800 */
[----:B------:R-:W-:-:S02]  /*3b40*/  UIADD3 UR11, UPT, UPT, UR6, 0x8600, URZ ;  /* 0x00008600060b7890 */ /* 0x000fc4000fffe0ff */
[----:B----4-:R-:W-:-:S03]  /*3b50*/  UIADD3 UR7, UPT, UPT, UR7, 0x1f, URZ ;  /* 0x0000001f07077890 */ /* 0x010fc6000fffe0ff */
[----:B-1----:R-:W1:Y:S01]  /*3b60*/  LDS R0, [UR6+0x260] ;  /* 0x00026006ff007984 */ /* 0x002e620008000800 */
[----:B------:R-:W-:Y:S02]  /*3b70*/  UIADD3 UR18, UPT, UPT, UR6, 0x20600, URZ ;  /* 0x0002060006127890 */ /* 0x000fe4000fffe0ff */
[----:B------:R-:W-:Y:S02]  /*3b80*/  USHF.R.S32.HI UR5, URZ, 0x1f, UR7 ;  /* 0x0000001fff057899 */ /* 0x000fe40008011407 */
[----:B------:R-:W-:Y:S02]  /*3b90*/  USHF.R.U32.HI UR11, URZ, 0x4, UR11 ;  /* 0x00000004ff0b7899 */ /* 0x000fe4000801160b */
[----:B------:R-:W-:Y:S02]  /*3ba0*/  ULEA.HI UR5, UR5, UR7, URZ, 0x5 ;  /* 0x0000000705057291 */ /* 0x000fe4000f8f28ff */
[----:B------:R-:W-:Y:S02]  /*3bb0*/  USHF.R.U32.HI UR18, URZ, 0x4, UR18 ;  /* 0x00000004ff127899 */ /* 0x000fe40008011612 */
[----:B------:R-:W-:-:S02]  /*3bc0*/  USHF.R.S32.HI UR5, URZ, 0x5, UR5 ;  /* 0x00000005ff057899 */ /* 0x000fc40008011405 */
[----:B------:R-:W-:Y:S02]  /*3bd0*/  ULOP3.LUT UR11, UR11, 0x3fff, URZ, 0xc0, !UPT ;  /* 0x00003fff0b0b7892 */ /* 0x000fe4000f8ec0ff */
[----:B------:R-:W-:Y:S02]  /*3be0*/  UISETP.LT.AND UP0, UPT, UR5, 0x1, UPT ;  /* 0x000000010500788c */ /* 0x000fe4000bf01270 */
[----:B------:R-:W-:Y:S02]  /*3bf0*/  ULOP3.LUT UR18, UR18, 0x3fff, URZ, 0xc0, !UPT ;  /* 0x00003fff12127892 */ /* 0x000fe4000f8ec0ff */
[----:B------:R-:W-:Y:S02]  /*3c00*/  USEL UR10, UR5, 0x1, !UP0 ;  /* 0x00000001050a7887 */ /* 0x000fe4000c000000 */
[----:B------:R-:W-:Y:S02]  /*3c10*/  ULOP3.LUT UR11, UR11, 0x10000, URZ, 0xfc, !UPT ;  /* 0x000100000b0b7892 */ /* 0x000fe4000f8efcff */
[----:B------:R-:W-:-:S02]  /*3c20*/  UIADD3 UR10, UPT, UPT, -UR10, URZ, URZ ;  /* 0x000000ff0a0a7290 */ /* 0x000fc4000fffe1ff */
[----:B--2---:R-:W-:Y:S01]  /*3c30*/  UISETP.GE.AND UP3, UPT, UR4, 0x1, UPT ;  /* 0x000000010400788c */ /* 0x004fe2000bf66270 */
[----:B-1----:R-:W-:-:S15]  /*3c40*/  R2UR UR19, R0 ;  /* 0x00000000001372ca */ /* 0x002fde00000e0000 */
.L_x_80:
[----:B------:R-:W-:Y:S02]  /*3c50*/  LEA R0, R10, UR6, 0x3 ;  /* 0x000000060a007c11 */ /* 0x000fe4000f8e18ff */
[----:B------:R-:W-:Y:S02]  /*3c60*/  SHF.L.U32 R5, R9, 0x1f, RZ ;  /* 0x0000001f09057819 */ /* 0x000fe400000006ff */
[----:B------:R-:W-:Y:S01]  /*3c70*/  PLOP3.LUT P0, PT, PT, PT, UP3, 0x80, 0x8 ;  /* 0x000000000008781c */ /* 0x000fe20003f0f038 */
[----:B------:R-:W-:Y:S01]  /*3c80*/  VIADD R3, R0, 0x1c0 ;  /* 0x000001c000037836 */ /* 0x000fe20000000000 */
[----:B-1----:R-:W1:Y:S02]  /*3c90*/  SYNCS.PHASECHK.TRANS64.TRYWAIT P1, [R0+URZ+0x1b0], R5 ;  /* 0x0001b005000075a7 */ /* 0x002e6400080211ff */
[----:B-1--4-:R-:W-:Y:S09]  /*3ca0*/  @!P1 BRA `(.L_x_74) ;  /* 0x0000005c00909947 */ /* 0x012ff20003800000 */
.L_x_181:
[----:B------:R-:W-:Y:S01]  /*3cb0*/  LEA R4, R10, UR6, 0x4 ;  /* 0x000000060a047c11 */ /* 0x000fe2000f8e20ff */
[----:B------:R-:W-:Y:S01]  /*3cc0*/  @UP3 ULEA UR4, UR16, UR6, 0x3 ;  /* 0x0000000610043291 */ /* 0x000fe2000f8e18ff */
[----:B------:R-:W-:Y:S01]  /*3cd0*/  PLOP3.LUT P2, PT, PT, PT, PT, 0x80, 0x8 ;  /* 0x000000000008781c */ /* 0x000fe20003f4f070 */
[----:B------:R-:W-:Y:S01]  /*3ce0*/  ULEA UR9, UR17, UR6, 0x3 ;  /* 0x0000000611097291 */ /* 0x000fe2000f8e18ff */
[----:B------:R-:W-:Y:S02]  /*3cf0*/  PRMT R3, RZ, 0x654, R3 ;  /* 0x00000654ff037816 */ /* 0x000fe40000000003 */
[----:B-1----:R-:W1:Y:S01]  /*3d00*/  LDS.128 R4, [R4+0x240] ;  /* 0x0002400004047984 */ /* 0x002e620000000c00 */
[----:B------:R-:W-:Y:S02]  /*3d10*/  @P0 SHF.L.U32 R2, R8, 0x1f, RZ ;  /* 0x0000001f08020819 */ /* 0x000fe400000006ff */
[----:B------:R-:W-:Y:S01]  /*3d20*/  SHF.L.U32 R0, R11, 0x1f, RZ ;  /* 0x0000001f0b007819 */ /* 0x000fe200000006ff */
[----:B------:R-:W-:Y:S01]  /*3d30*/  @!PT LDS RZ, [RZ] ;  /* 0x00000000fffff984 */ /* 0x000fe20000000800 */
[----:B------:R-:W-:Y:S01]  /*3d40*/  @!PT LDS RZ, [RZ] ;  /* 0x00000000fffff984 */ /* 0x000fe20000000800 */
[----:B------:R-:W-:Y:S01]  /*3d50*/  @!PT LDS RZ, [RZ] ;  /* 0x00000000fffff984 */ /* 0x000fe20000000800 */
[----:B------:R-:W-:Y:S01]  /*3d60*/  @!PT LDS RZ, [RZ] ;  /* 0x00000000fffff984 */ /* 0x000fe20000000800 */
[----:B------:R2:W-:Y:S06]  /*3d70*/  MEMBAR.ALL.CTA ;  /* 0x0000000000007992 */ /* 0x0005ec0000008000 */
[----:B--2---:R-:W2:Y:S02]  /*3d80*/  FENCE.VIEW.ASYNC.S ;  /* 0x00000000000073c6 */ /* 0x004ea40000000000 */
[----:B--2---:R2:W-:Y:S01]  /*3d90*/  SYNCS.ARRIVE.TRANS64.RED.A1T0 RZ, [R3+URZ], RZ ;  /* 0x000000ff03ff79a7 */ /* 0x0045e200081004ff */
[----:B------:R2:W4:Y:S01]  /*3da0*/  @P0 SYNCS.PHASECHK.TRANS64.TRYWAIT P2, [UR4], R2 ;  /* 0x00000002ff0005a7 */ /* 0x0005220008041104 */
[----:B-1----:R-:W-:Y:S01]  /*3db0*/  LOP3.LUT P1, RZ, R6, 0x1, RZ, 0xc0, !PT ;  /* 0x0000000106ff7812 */ /* 0x002fe2000782c0ff */
[----:B------:R-:W1:Y:S02]  /*3dc0*/  SYNCS.PHASECHK.TRANS64.TRYWAIT P0, [UR9+0x1f0], R0 ;  /* 0x0001f000ff0075a7 */ /* 0x000e640008001109 */
[----:B-12-4-:R-:W-:Y:S10]  /*3dd0*/  @!P0 BRA `(.L_x_75) ;  /* 0x0000005c00588947 */ /* 0x016ff40003800000 */
.L_x_183:
[----:B------:R-:W-:Y:S01]  /*3de0*/  IADD3 R10, PT, PT, R10, 0x1, RZ ;  /* 0x000000010a0a7810 */ /* 0x000fe20007ffe0ff */
[----:B------:R-:W-:Y:S06]  /*3df0*/  BRA.U !UP3, `(.L_x_76) ;  /* 0x000000010b8c7547 */ /* 0x000fec000b800000 */
[----:B------:R-:W-:Y:S02]  /*3e00*/  ULEA UR8, UR17, UR19, 0x7 ;  /* 0x0000001311087291 */ /* 0x000fe4000f8e38ff */
[----:B------:R-:W-:Y:S01]  /*3e10*/  UPLOP3.LUT UP4, UPT, UPT, UPT, UPT, 0x40, 0x4 ;  /* 0x000000000004789c */ /* 0x000fe20003f8e870 */
[----:B------:R-:W-:Y:S01]  /*3e20*/  UMOV UR15, UR10 ;  /* 0x0000000a000f7c82 */ /* 0x000fe20008000000 */
[----:B------:R-:W-:Y:S01]  /*3e30*/  UMOV UR14, UR5 ;  /* 0x00000005000e7c82 */ /* 0x000fe20008000000 */
[----:B------:R-:W-:-:S08]  /*3e40*/  UMOV UR13, UR16 ;  /* 0x00000010000d7c82 */ /* 0x000fd00008000000 */
.L_x_79:
[----:B------:R-:W-:Y:S02]  /*3e50*/  UIADD3 UR15, UPT, UPT, UR15, 0x1, URZ ;  /* 0x000000010f0f7890 */ /* 0x000fe4000fffe0ff */
[----:B--2---:R-:W-:Y:S02]  /*3e60*/  ULEA UR7, UR13, UR6, 0x3 ;  /* 0x000000060d077291 */ /* 0x004fe4000f8e18ff */
[----:B------:R-:W-:Y:S01]  /*3e70*/  UISETP.NE.AND UP0, UPT, UR15, URZ, UPT ;  /* 0x000000ff0f00728c */ /* 0x000fe2000bf05270 */
[----:B----4-:R-:W-:Y:S10]  /*3e80*/  @P2 BRA `(.L_x_77) ;  /* 0x00000000000c2947 */ /* 0x010ff40003800000 */
[----:B-1----:R-:W-:Y:S04]  /*3e90*/  SHF.L.U32 R3, R8, 0x1f, RZ ;  /* 0x0000001f08037819 */ /* 0x002fe800000006ff */
[----:B------:R-:W1:Y:S02]  /*3ea0*/  SYNCS.PHASECHK.TRANS64.TRYWAIT P0, [UR7], R3 ;  /* 0x00000003ff0075a7 */ /* 0x000e640008001107 */
[----:B-1----:R-:W-:Y:S05]  /*3eb0*/  @!P0 BRA `(.L_x_78) ;  /* 0x0000005c00388947 */ /* 0x002fea0003800000 */
.L_x_77:
[----:B------:R-:W-:Y:S01]  /*3ec0*/  UISETP.NE.AND UP1, UPT, UR14, 0x1, UPT ;  /* 0x000000010e00788c */ /* 0x000fe2000bf25270 */
[----:B------:R-:W-:Y:S01]  /*3ed0*/  PLOP3.LUT P2, PT, PT, PT, PT, 0x80, 0x8 ;  /* 0x000000000008781c */ /* 0x000fe20003f4f070 */
[----:B------:R-:W-:Y:S02]  /*3ee0*/  UIADD3 UR16, UPT, UPT, UR13, 0x1, URZ ;  /* 0x000000010d107890 */ /* 0x000fe4000fffe0ff */
[----:B------:R-:W-:Y:S02]  /*3ef0*/  UIADD3 UR7, UPT, UPT, UR7, 0xc0, URZ ;  /* 0x000000c007077890 */ /* 0x000fe4000fffe0ff */
[----:B------:R-:W-:Y:S01]  /*3f00*/  UISETP.NE.AND UP2, UPT, UR16, 0x18, UPT ;  /* 0x000000181000788c */ /* 0x000fe2000bf45270 */
[----:B------:R-:W-:Y:S01]  /*3f10*/  PLOP3.LUT P0, PT, PT, PT, UP1, 0x80, 0x8 ;  /* 0x000000000008781c */ /* 0x000fe20003f0f018 */
[----:B------:R-:W-:Y:S02]  /*3f20*/  UIADD3 UR14, UPT, UPT, UR14, -0x1, URZ ;  /* 0xffffffff0e0e7890 */ /* 0x000fe4000fffe0ff */
[----:B------:R-:W-:Y:S02]  /*3f30*/  USEL UR12, URZ, 0x1, UP2 ;  /* 0x00000001ff0c7887 */ /* 0x000fe40009000000 */
[----:B------:R-:W-:Y:S01]  /*3f40*/  USEL UR16, UR16, URZ, UP2 ;  /* 0x000000ff10107287 */ /* 0x000fe20009000000 */
[----:B------:R-:W-:Y:S01]  /*3f50*/  UMOV UR23, 0x40004040 ;  /* 0x4000404000177882 */ /* 0x000fe20000000000 */
[----:B------:R-:W-:Y:S02]  /*3f60*/  UMOV UR25, 0xc0004010 ;  /* 0xc000401000197882 */ /* 0x000fe40000000000 */
[----:B------:R-:W-:Y:S01]  /*3f70*/  @UP1 ULEA UR4, UR16, UR6, 0x3 ;  /* 0x0000000610041291 */ /* 0x000fe2000f8e18ff */
[----:B------:R-:W-:Y:S04]  /*3f80*/  LOP3.LUT R8, R8, UR12, RZ, 0x3c, !PT ;  /* 0x0000000c08087c12 */ /* 0x000fe8000f8e3cff */
[----:B-1----:R-:W-:Y:S04]  /*3f90*/  @P0 SHF.L.U32 R0, R8, 0x1f, RZ ;  /* 0x0000001f08000819 */ /* 0x002fe800000006ff */
[----:B------:R2:W4:Y:S01]  /*3fa0*/  @P0 SYNCS.PHASECHK.TRANS64.TRYWAIT P2, [UR4], R0 ;  /* 0x00000000ff0005a7 */ /* 0x0005220008041104 */
[----:B------:R-:W-:Y:S03]  /*3fb0*/  USHF.L.U32 UR4, UR13, 0x8, URZ ;  /* 0x000000080d047899 */ /* 0x000fe600080006ff */
[----:B------:R-:W-:Y:S01]  /*3fc0*/  UMOV UR13, UR16 ;  /* 0x00000010000d7c82 */ /* 0x000fe20008000000 */
[----:B------:R-:W-:Y:S02]  /*3fd0*/  UIADD3 UR22, UPT, UPT, UR18, UR4, URZ ;  /* 0x0000000412167290 */ /* 0x000fe4000fffe0ff */
[----:B------:R-:W-:Y:S09]  /*3fe0*/  UIADD3 UR24, UPT, UPT, UR4, UR11, URZ ;  /* 0x0000000b04187290 */ /* 0x000ff2000fffe0ff */
[----:B------:R2:W-:Y:S01]  /*3ff0*/  UTCIMMA gdesc[UR24], gdesc[UR22], tmem[UR8], tmem[UR20], idesc[UR21], UP4 ;  /* 0x00ff1416180075ea */ /* 0x0005e2000a000108 */
[----:B------:R-:W-:Y:S01]  /*4000*/  UPLOP3.LUT UP4, UPT, UPT, UPT, UPT, 0x80, 0x8 ;  /* 0x000000000008789c */ /* 0x000fe20003f8f070 */
[----:B------:R2:W-:Y:S01]  /*4010*/  UTCBAR [UR7], URZ ;  /* 0x000000ff070073e9 */ /* 0x0005e200080000ff */
[----:B------:R-:W-:Y:S09]  /*4020*/  BRA.U UP0, `(.L_x_79) ;  /* 0xfffffffd00887547 */ /* 0x000ff2000b83ffff */
.L_x_76:
[----:B------:R-:W-:Y:S01]  /*4030*/  UIADD3 UR17, UPT, UPT, UR17, 0x1, URZ ;  /* 0x0000000111117890 */ /* 0x000fe2000fffe0ff */
[C---:B------:R-:W-:Y:S01]  /*4040*/  ISETP.NE.AND P0, PT, R10.reuse, 0x2, PT ;  /* 0x000000020a00780c */ /* 0x040fe20003f05270 */
[----:B------:R-:W-:Y:S02]  /*4050*/  UIADD3 UR9, UPT, UPT, UR9, 0x1d0, URZ ;  /* 0x000001d009097890 */ /* 0x000fe4000fffe0ff */
[----:B------:R-:W-:Y:S01]  /*4060*/  UISETP.NE.AND UP0, UPT, UR17, 0x4, UPT ;  /* 0x000000041100788c */ /* 0x000fe2000bf05270 */
[----:B-12---:R-:W-:Y:S02]  /*4070*/  SEL R0, RZ, 0x1, P0 ;  /* 0x00000001ff007807 */ /* 0x006fe40000000000 */
[----:B------:R-:W-:Y:S01]  /*4080*/  SEL R10, R10, RZ, P0 ;  /* 0x000000ff0a0a7207 */ /* 0x000fe20000000000 */
[----:B------:R-:W-:Y:S01]  /*4090*/  USEL UR4, URZ, 0x1, UP0 ;  /* 0x00000001ff047887 */ /* 0x000fe20008000000 */
[----:B------:R-:W-:Y:S01]  /*40a0*/  LOP3.LUT R9, R9, R0, RZ, 0x3c, !PT ;  /* 0x0000000009097212 */ /* 0x000fe200078e3cff */
[----:B------:R-:W-:Y:S01]  /*40b0*/  USEL UR17, UR17, URZ, UP0 ;  /* 0x000000ff11117287 */ /* 0x000fe20008000000 */
[----:B------:R1:W-:Y:S03]  /*40c0*/  UTCBAR [UR9], URZ ;  /* 0x000000ff090073e9 */ /* 0x0003e600080000ff */
[----:B------:R-:W-:Y:S01]  /*40d0*/  LOP3.LUT R11, R11, UR4, RZ, 0x3c, !PT ;  /* 0x000000040b0b7c12 */ /* 0x000fe2000f8e3cff */
[----:B------:R-:W-:Y:S07]  /*40e0*/  @P1 BRA `(.L_x_80) ;  /* 0xfffffff800d81947 */ /* 0x000fee000383ffff */
[----:B------:R-:W2:Y:S01]  /*40f0*/  S2UR UR4, SR_CgaCtaId ;  /* 0x00000000000479c3 */ /* 0x000ea20000008800 */
[----:B------:R-:W-:Y:S01]  /*4100*/  ELECT P0, URZ, PT ;  /* 0x0000000000ff782f */ /* 0x000fe20003800000 */
[----:B------:R-:W-:Y:S01]  /*4110*/  IMAD.MOV.U32 R0, RZ, RZ, 0x1 ;  /* 0x00000001ff007424 */ /* 0x000fe200078e00ff */
[----:B------:R-:W-:Y:S01]  /*4120*/  UIADD3 UR6, UPT, UPT, UR6, 0x1f0, URZ ;  /* 0x000001f006067890 */ /* 0x000fe2000fffe0ff */
[----:B------:R-:W-:Y:S01]  /*4130*/  SHF.L.U32 R3, R11, 0x1f, RZ ;  /* 0x0000001f0b037819 */ /* 0x000fe200000006ff */
[----:B------:R-:W-:-:S03]  /*4140*/  UMOV UR5, 0x40 ;  /* 0x0000004000057882 */ /* 0x000fc60000000000 */
[----:B------:R-:W-:Y:S01]  /*4150*/  UVIRTCOUNT.DEALLOC.SMPOOL 0x80 ;  /* 0x000000800000784c */ /* 0x000fe20000000000 */
[----:B--2---:R-:W-:Y:S02]  /*4160*/  ULEA UR4, UR4, UR5, 0x18 ;  /* 0x0000000504047291 */ /* 0x004fe4000f8ec0ff */
[----:B------:R-:W-:-:S07]  /*4170*/  ULEA UR5, UR17, UR6, 0x3 ;  /* 0x0000000611057291 */ /* 0x000fce000f8e18ff */
[----:B------:R2:W-:Y:S02]  /*4180*/  @P0 STS.U8 [UR4+0x1c], R0 ;  /* 0x00001c00ff000988 */ /* 0x0005e40008000004 */
[----:B------:R-:W3:Y:S02]  /*4190*/  SYNCS.PHASECHK.TRANS64.TRYWAIT P0, [UR5], R3 ;  /* 0x00000003ff0075a7 */ /* 0x000ee40008001105 */
[----:B--23--:R-:W-:Y:S05]  /*41a0*/  @!P0 BRA `(.L_x_81) ;  /* 0x0000005800948947 */ /* 0x00cfea0003800000 */
.L_x_186:
[----:B------:R-:W-:-:S04]  /*41b0*/  UIADD3 UR7, UPT, UPT, UR17, 0x1, URZ ;  /* 0x0000000111077890 */ /* 0x000fc8000fffe0ff */
[----:B------:R-:W-:-:S04]  /*41c0*/  UISETP.NE.AND UP0, UPT, UR7, 0x4, UPT ;  /* 0x000000040700788c */ /* 0x000fc8000bf05270 */
[----:B------:R-:W-:Y:S02]  /*41d0*/  USEL UR8, URZ, 0x1, UP0 ;  /* 0x00000001ff087887 */ /* 0x000fe40008000000 */
[----:B------:R-:W-:-:S04]  /*41e0*/  USEL UR7, UR7, URZ, UP0 ;  /* 0x000000ff07077287 */ /* 0x000fc80008000000 */
[----:B------:R-:W-:Y:S01]  /*41f0*/  ULEA UR5, UR7, UR6, 0x3 ;  /* 0x0000000607057291 */ /* 0x000fe2000f8e18ff */
[----:B------:R-:W-:-:S04]  /*4200*/  LOP3.LUT R2, R11, UR8, RZ, 0x3c, !PT ;  /* 0x000000080b027c12 */ /* 0x000fc8000f8e3cff */
[----:B--2---:R-:W-:-:S04]  /*4210*/  SHF.L.U32 R3, R2, 0x1f, RZ ;  /* 0x0000001f02037819 */ /* 0x004fc800000006ff */
[----:B------:R-:W2:Y:S02]  /*4220*/  SYNCS.PHASECHK.TRANS64.TRYWAIT P0, [UR5], R3 ;  /* 0x00000003ff0075a7 */ /* 0x000ea40008001105 */
[----:B--2---:R-:W-:Y:S05]  /*4230*/  @!P0 BRA `(.L_x_82) ;  /* 0x0000005800888947 */ /* 0x004fea0003800000 */
.L_x_188:
        /* <DEDUP_REMOVED lines=9> */
.L_x_190:
[----:B------:R-:W-:-:S04]  /*42d0*/  UIADD3 UR7, UPT, UPT, UR7, 0x1, URZ ;  /* 0x0000000107077890 */ /* 0x000fc8000fffe0ff */
[----:B------:R-:W-:-:S04]  /*42e0*/  UISETP.NE.AND UP0, UPT, UR7, 0x4, UPT ;  /* 0x000000040700788c */ /* 0x000fc8000bf05270 */
[----:B------:R-:W-:Y:S02]  /*42f0*/  USEL UR5, URZ, 0x1, UP0 ;  /* 0x00000001ff057887 */ /* 0x000fe40008000000 */
[----:B------:R-:W-:-:S04]  /*4300*/  USEL UR7, UR7, URZ, UP0 ;  /* 0x000000ff07077287 */ /* 0x000fc80008000000 */
[----:B------:R-:W-:Y:S01]  /*4310*/  ULEA UR7, UR7, UR6, 0x3 ;  /* 0x0000000607077291 */ /* 0x000fe2000f8e18ff */
[----:B--2---:R-:W-:-:S04]  /*4320*/  LOP3.LUT R3, R2, UR5, RZ, 0x3c, !PT ;  /* 0x0000000502037c12 */ /* 0x004fc8000f8e3cff */
[----:B------:R-:W-:-:S04]  /*4330*/  SHF.L.U32 R3, R3, 0x1f, RZ ;  /* 0x0000001f03037819 */ /* 0x000fc800000006ff */
[----:B------:R-:W2:Y:S02]  /*4340*/  SYNCS.PHASECHK.TRANS64.TRYWAIT P0, [UR7], R3 ;  /* 0x00000003ff0075a7 */ /* 0x000ea40008001107 */
[----:B--2---:R-:W-:Y:S05]  /*4350*/  @!P0 BRA `(.L_x_84) ;  /* 0x0000005800708947 */ /* 0x004fea0003800000 */
.L_x_192:
[----:B------:R-:W-:Y:S01]  /*4360*/  NOP ;  /* 0x0000000000007918 */ /* 0x000fe20000000000 */
[----:B--2---:R-:W2:Y:S01]  /*4370*/  LDS R0, [UR4+0x14] ;  /* 0x00001404ff007984 */ /* 0x004ea20008000800 */
[----:B------:R-:W-:Y:S01]  /*4380*/  ULOP3.LUT UR6, UR19, 0xffff, URZ, 0xc0, !UPT ;  /* 0x0000ffff13067892 */ /* 0x000fe2000f8ec0ff */
[----:B------:R-:W-:Y:S01]  /*4390*/  UMOV UR8, 0xffff ;  /* 0x0000ffff00087882 */ /* 0x000fe20000000000 */
[----:B------:R-:W-:Y:S02]  /*43a0*/  UMOV UR5, 0x1 ;  /* 0x0000000100057882 */ /* 0x000fe40000000000 */
[----:B------:R-:W-:-:S04]  /*43b0*/  USHF.R.U32.HI UR6, URZ, 0x5, UR6 ;  /* 0x00000005ff067899 */ /* 0x000fc80008011606 */
[----:B------:R-:W-:Y:S02]  /*43c0*/  USHF.L.U32 UR8, UR8, UR6, URZ ;  /* 0x0000000608087299 */ /* 0x000fe400080006ff */
[----:B------:R-:W-:-:S04]  /*43d0*/  USHF.L.U32 UR5, UR5, UR6, URZ ;  /* 0x0000000605057299 */ /* 0x000fc800080006ff */
[----:B--2---:R-:W-:-:S04]  /*43e0*/  LOP3.LUT R0, R0, UR8, RZ, 0xc0, !PT ;  /* 0x0000000800007c12 */ /* 0x004fc8000f8ec0ff */
[----:B------:R-:W-:-:S13]  /*43f0*/  ISETP.NE.AND P0, PT, R0, UR8, PT ;  /* 0x0000000800007c0c */ /* 0x000fda000bf05270 */
[----:B------:R-:W-:Y:S05]  /*4400*/  @P0 BRA `(.L_x_85) ;  /* 0x0000000000580947 */ /* 0x000fea0003800000 */
[----:B------:R-:W2:Y:S02]  /*4410*/  LDS R0, [UR4+0x18] ;  /* 0x00001804ff007984 */ /* 0x000ea40008000800 */
[----:B--2---:R-:W-:-:S04]  /*4420*/  LOP3.LUT R0, R0, UR5, RZ, 0xc0, !PT ;  /* 0x0000000500007c12 */ /* 0x004fc8000f8ec0ff */
[----:B------:R-:W-:-:S13]  /*4430*/  ISETP.NE.AND P0, PT, R0, UR5, PT ;  /* 0x0000000500007c0c */ /* 0x000fda000bf05270 */
[----:B------:R-:W-:Y:S05]  /*4440*/  @P0 BRA `(.L_x_86) ;  /* 0x00000000003c0947 */ /* 0x000fea0003800000 */
[----:B------:R-:W2:Y:S01]  /*4450*/  S2R R2, SR_LANEID ;  /* 0x0000000000027919 */ /* 0x000ea20000000000 */
[----:B------:R-:W-:Y:S01]  /*4460*/  ULOP3.LUT UR8, URZ, UR8, URZ, 0x33, !UPT ;  /* 0x00000008ff087292 */ /* 0x000fe2000f8e33ff */
[----:B------:R-:W-:Y:S01]  /*4470*/  LOP3.LUT R4, RZ, UR5, RZ, 0x33, !PT ;  /* 0x00000005ff047c12 */ /* 0x000fe2000f8e33ff */
[----:B------:R-:W-:Y:S02]  /*4480*/  VOTEU.ANY UR7, UPT, PT ;  /* 0x0000000000077886 */ /* 0x000fe400038e0100 */
[----:B------:R-:W-:Y:S01]  /*4490*/  UFLO.U32 UR7, UR7 ;  /* 0x00000007000772bd */ /* 0x000fe200080e0000 */
[----:B------:R-:W3:Y:S01]  /*44a0*/  REDUX UR5, R4 ;  /* 0x00000000040573c4 */ /* 0x000ee20000000000 */
[----:B------:R-:W-:-:S06]  /*44b0*/  IMAD.U32 R0, RZ, RZ, UR8 ;  /* 0x00000008ff007e24 */ /* 0x000fcc000f8e00ff */
[----:B------:R1:W-:Y:S01]  /*44c0*/  UTCATOMSWS.AND URZ, UR8 ;  /* 0x0000000800ff79e3 */ /* 0x0003e20008000000 */
[----:B------:R-:W4:Y:S01]  /*44d0*/  REDUX UR6, R0 ;  /* 0x00000000000673c4 */ /* 0x000f220000000000 */
[----:B--2---:R-:W-:Y:S01]  /*44e0*/  ISETP.EQ.U32.AND P0, PT, R2, UR7, PT ;  /* 0x0000000702007c0c */ /* 0x004fe2000bf02070 */
[----:B---3--:R-:W-:Y:S01]  /*44f0*/  IMAD.U32 R2, RZ, RZ, UR5 ;  /* 0x00000005ff027e24 */ /* 0x008fe2000f8e00ff */
[----:B----4-:R-:W-:-:S11]  /*4500*/  MOV R3, UR6 ;  /* 0x0000000600037c02 */ /* 0x010fd60008000f00 */
[----:B------:R1:W-:Y:S04]  /*4510*/  @P0 ATOMS.AND RZ, [UR4+0x14], R3 ;  /* 0x00001403ffff098c */ /* 0x0003e8000a800004 */
[----:B------:R1:W-:Y:S01]  /*4520*/  @P0 ATOMS.AND RZ, [UR4+0x18], R2 ;  /* 0x00001802ffff098c */ /* 0x0003e2000a800004 */
[----:B------:R-:W-:Y:S05]  /*4530*/  BRA `(.L_x_87) ;  /* 0x0000000000147947 */ /* 0x000fea0003800000 */
.L_x_86:
[----:B------:R-:W-:Y:S02]  /*4540*/  MOV R2, 0x4560 ;  /* 0x0000456000027802 */ /* 0x000fe40000000f00 */
[----:B-1--45:R-:W-:Y:S05]  /*4550*/  CALL.REL.NOINC `($__internal_0_$__cuda_sm10x_tcgen05_guardrail_trap_col_being_dealloced_not_returned_by_alloc) ;  /* 0x0000005800cc7944 */ /* 0x032fea0003c00000 */
[----:B------:R-:W-:Y:S05]  /*4560*/  BRA `(.L_x_87) ;  /* 0x0000000000087947 */ /* 0x000fea0003800000 */
.L_x_85:
[----:B------:R-:W-:Y:S02]  /*4570*/  MOV R2, 0x4590 ;  /* 0x0000459000027802 */ /* 0x000fe40000000f00 */
[----:B-1--45:R-:W-:Y:S05]  /*4580*/  CALL.REL.NOINC `($__internal_2_$__cuda_sm10x_tcgen05_guardrail_trap_unallocated_columns_being_dealloced) ;  /* 0x0000005800d87944 */ /* 0x032fea0003c00000 */
.L_x_87:
[----:B------:R-:W-:Y:S01]  /*4590*/  NOP ;  /* 0x0000000000007918 */ /* 0x000fe20000000000 */
[----:B-1----:R-:W-:Y:S05]  /*45a0*/  EXIT ;  /* 0x000000000000794d */ /* 0x002fea0003800000 */
.L_x_69:
[----:B------:R-:W-:-:S09]  /*45b0*/  UISETP.NE.OR UP2, UPT, UR8, 0x3, !UP2 ;  /* 0x000000030800788c */ /* 0x000fd2000d745670 */
[----:B------:R-:W-:Y:S05]  /*45c0*/  BRA.U UP2, `(.L_x_88) ;  /* 0x0000000d02407547 */ /* 0x000fea000b800000 */
[----:B------:R-:W1:Y:S01]  /*45d0*/  LDC R0, c[0x0][0xb30] ;  /* 0x0002cc00ff007b82 */ /* 0x000e620000000800 */
[----:B------:R-:W2:Y:S01]  /*45e0*/  LDCU.64 UR8, c[0x0][0x888] ;  /* 0x00011100ff0877ac */ /* 0x000ea20008000a00 */
[----:B------:R-:W-:Y:S02]  /*45f0*/  HFMA2 R29, -RZ, RZ, 0, 0 ;  /* 0x00000000ff1d7431 */ /* 0x000fe400000001ff */
[----:B------:R-:W-:Y:S01]  /*4600*/  IMAD.MOV.U32 R31, RZ, RZ, 0x1 ;  /* 0x00000001ff1f7424 */ /* 0x000fe200078e00ff */
[----:B------:R-:W-:Y:S01]  /*4610*/  MOV R23, 0x2000 ;  /* 0x0000200000177802 */ /* 0x000fe20000000f00 */
[----:B------:R-:W4:Y:S01]  /*4620*/  LDCU.64 UR4, c[0x0][0x890] ;  /* 0x00011200ff0477ac */ /* 0x000f220008000a00 */
[----:B------:R-:W-:Y:S01]  /*4630*/  IMAD.MOV.U32 R30, RZ, RZ, RZ ;  /* 0x000000ffff1e7224 */ /* 0x000fe200078e00ff */
[----:B------:R-:W3:Y:S01]  /*4640*/  LDC R19, c[0x0][0x370] ;  /* 0x0000dc00ff137b82 */ /* 0x000ee20000000800 */
[----:B------:R-:W-:Y:S01]  /*4650*/  UMOV UR7, 0x400 ;  /* 0x0000040000077882 */ /* 0x000fe20000000000 */
[----:B------:R-:W-:-:S02]  /*4660*/  UPLOP3.LUT UP1, UPT, UPT, UPT, UPT, 0x40, 0x4 ;  /* 0x000000000004789c */ /* 0x000fc40003f2e870 */
[----:B------:R-:W-:-:S04]  /*4670*/  ULEA UR7, UR37, UR7, 0x18 ;  /* 0x0000000725077291 */ /* 0x000fc8000f8ec0ff */
[----:B------:R-:W3:Y:S01]  /*4680*/  LDC R2, c[0x0][0xb0c] ;  /* 0x0002c300ff027b82 */ /* 0x000ee20000000800 */
[----:B------:R-:W-:Y:S02]  /*4690*/  UIADD3 UR13, UPT, UPT, UR7, 0x188, URZ ;  /* 0x00000188070d7890 */ /* 0x000fe4000fffe0ff */
[----:B--2---:R-:W-:Y:S02]  /*46a0*/  UISETP.NE.U32.AND UP2, UPT, UR8, URZ, UPT ;  /* 0x000000ff0800728c */ /* 0x004fe4000bf45070 */
[----:B------:R-:W-:Y:S02]  /*46b0*/  UIADD3 UR17, UPT, UPT, UR7, 0x180, URZ ;  /* 0x0000018007117890 */ /* 0x000fe4000fffe0ff */
[----:B----4-:R-:W-:Y:S01]  /*46c0*/  UISETP.NE.U32.AND UP3, UPT, UR4, URZ, UPT ;  /* 0x000000ff0400728c */ /* 0x010fe2000bf65070 */
[----:B------:R-:W2:Y:S01]  /*46d0*/  LDC R18, c[0x0][0xb20] ;  /* 0x0002c800ff127b82 */ /* 0x000ea20000000800 */
[----:B-1----:R-:W-:Y:S01]  /*46e0*/  ISETP.NE.AND P1, PT, R0, 0x1, PT ;  /* 0x000000010000780c */ /* 0x002fe20003f25270 */
[----:B------:R-:W-:-:S02]  /*46f0*/  UISETP.NE.AND.EX UP2, UPT, UR9, URZ, UPT, UP2 ;  /* 0x000000ff0900728c */ /* 0x000fc4000bf45320 */
[----:B------:R-:W-:Y:S02]  /*4700*/  UPRMT UR13, UR37, 0x654, UR13 ;  /* 0x00000654250d7896 */ /* 0x000fe4000800000d */
[----:B------:R-:W-:Y:S02]  /*4710*/  UISETP.NE.AND.EX UP3, UPT, UR5, URZ, UPT, UP3 ;  /* 0x000000ff0500728c */ /* 0x000fe4000bf65330 */
[----:B------:R-:W1:Y:S08]  /*4720*/  LDC.64 R32, c[0x0][0x348] ;  /* 0x0000d200ff207b82 */ /* 0x000e700000000a00 */
[----:B------:R-:W4:Y:S08]  /*4730*/  LDC.64 R16, c[0x0][0xb10] ;  /* 0x0002c400ff107b82 */ /* 0x000f300000000a00 */
[----:B------:R-:W1:Y:S08]  /*4740*/  LDC.64 R6, c[0x0][0xb18] ;  /* 0x0002c600ff067b82 */ /* 0x000e700000000a00 */
[----:B------:R-:W1:Y:S08]  /*4750*/  LDC.64 R4, c[0x0][0xb28] ;  /* 0x0002ca00ff047b82 */ /* 0x000e700000000a00 */
[----:B--23--:R-:W1:Y:S02]  /*4760*/  LDC R22, c[0x0][0x374] ;  /* 0x0000dd00ff167b82 */ /* 0x00ce640000000800 */
.L_x_97:
[C---:B------:R-:W-:Y:S02]  /*4770*/  LEA R0, R30.reuse, UR7, 0x3 ;  /* 0x000000071e007c11 */ /* 0x040fe4000f8e18ff */
[----:B------:R-:W-:Y:S02]  /*4780*/  SHF.L.U32 R3, R29, 0x1f, RZ ;  /* 0x0000001f1d037819 */ /* 0x000fe400000006ff */
[----:B------:R-:W-:Y:S02]  /*4790*/  LEA R24, R30, UR7, 0x4 ;  /* 0x000000071e187c11 */ /* 0x000fe4000f8e20ff */
[----:B--2---:R-:W2:Y:S02]  /*47a0*/  SYNCS.PHASECHK.TRANS64.TRYWAIT P0, [R0+URZ+0x1b0], R3 ;  /* 0x0001b003000075a7 */ /* 0x004ea400080011ff */
[----:B--2---:R-:W-:Y:S05]  /*47b0*/  @!P0 BRA `(.L_x_89) ;  /* 0x0000005400708947 */ /* 0x004fea0003800000 */
.L_x_193:
[----:B------:R-:W-:Y:S01]  /*47c0*/  ISETP.GE.AND P0, PT, R72, 0x1, PT ;  /* 0x000000014800780c */ /* 0x000fe20003f06270 */
[----:B------:R-:W3:Y:S01]  /*47d0*/  LDS.128 R24, [R24+0x240] ;  /* 0x0002400018187984 */ /* 0x000ee20000000c00 */
[----:B--2---:R-:W-:Y:S01]  /*47e0*/  VIADD R0, R0, 0x1c0 ;  /* 0x000001c000007836 */ /* 0x004fe20000000000 */
[----:B------:R-:W-:Y:S01]  /*47f0*/  @!PT LDS RZ, [RZ] ;  /* 0x00000000fffff984 */ /* 0x000fe20000000800 */
[----:B------:R-:W-:Y:S01]  /*4800*/  @!PT LDS RZ, [RZ] ;  /* 0x00000000fffff984 */ /* 0x000fe20000000800 */
[----:B------:R-:W-:Y:S01]  /*4810*/  @!PT LDS RZ, [RZ] ;  /* 0x00000000fffff984 */ /* 0x000fe20000000800 */
[----:B------:R-:W-:Y:S01]  /*4820*/  @!PT LDS RZ, [RZ] ;  /* 0x00000000fffff984 */ /* 0x000fe20000000800 */
[----:B------:R2:W-:Y:S06]  /*4830*/  MEMBAR.ALL.CTA ;  /* 0x0000000000007992 */ /* 0x0005ec0000008000 */
[----:B--2---:R-:W2:Y:S01]  /*4840*/  FENCE.VIEW.ASYNC.S ;  /* 0x00000000000073c6 */ /* 0x004ea20000000000 */
[----:B------:R-:W-:Y:S04]  /*4850*/  PRMT R0, RZ, 0x654, R0 ;  /* 0x00000654ff007816 */ /* 0x000fe80000000000 */
[----:B--2---:R2:W-:Y:S01]  /*4860*/  SYNCS.ARRIVE.TRANS64.RED.A1T0 RZ, [R0+URZ], RZ ;  /* 0x000000ff00ff79a7 */ /* 0x0045e200081004ff */
[----:B---3--:R-:W-:Y:S11]  /*4870*/  LOP3.LUT P3, RZ, R26, 0x1, RZ, 0xc0, !PT ;  /* 0x000000011aff7812 */ /* 0x008ff6000786c0ff */
[----:B------:R-:W-:Y:S02]  /*4880*/  @!UPT UIADD3 URZ, UPT, UPT, URZ, URZ, URZ ;  /* 0x000000fffffff290 */ /* 0x000fe4000fffe0ff */
[----:B------:R-:W-:Y:S02]  /*4890*/  @P3 MOV R13, R24 ;  /* 0x00000018000d3202 */ /* 0x000fe40000000f00 */
[----:B------:R-:W-:Y:S01]  /*48a0*/  @P3 LOP3.LUT R8, R25, 0xffff, RZ, 0xc0, !PT ;  /* 0x0000ffff19083812 */ /* 0x000fe200078ec0ff */
[----:B--2---:R-:W-:Y:S06]  /*48b0*/  @!P0 BRA `(.L_x_90) ;  /* 0x0000000000a48947 */ /* 0x004fec0003800000 */
[----:B-1----:R-:W-:Y:S01]  /*48c0*/  IMAD.HI.U32 R35, R22, R7, RZ ;  /* 0x0000000716237227 */ /* 0x002fe200078e00ff */
[----:B------:R-:W-:Y:S02]  /*48d0*/  ISETP.NE.AND P0, PT, R6, 0x1, PT ;  /* 0x000000010600780c */ /* 0x000fe40003f05270 */
[----:B------:R-:W-:Y:S01]  /*48e0*/  ISETP.NE.AND P2, PT, R72, 0x1, PT ;  /* 0x000000014800780c */ /* 0x000fe20003f45270 */
[----:B----4-:R-:W-:Y:S01]  /*48f0*/  IMAD.HI.U32 R34, R19, R16, RZ ;  /* 0x0000001013227227 */ /* 0x010fe200078e00ff */
[----:B------:R-:W-:Y:S02]  /*4900*/  SHF.R.U32.HI R35, RZ, R18, R35 ;  /* 0x00000012ff237219 */ /* 0x000fe40000011623 */
[----:B------:R-:W-:Y:S01]  /*4910*/  ISETP.NE.AND P4, PT, R2, 0x1, PT ;  /* 0x000000010200780c */ /* 0x000fe20003f85270 */
[----:B------:R-:W-:Y:S01]  /*4920*/  IMAD.HI.U32 R36, R13, R16, RZ ;  /* 0x000000100d247227 */ /* 0x000fe200078e00ff */
[----:B------:R-:W-:Y:S02]  /*4930*/  SHF.R.U32.HI R34, RZ, R17, R34 ;  /* 0x00000011ff227219 */ /* 0x000fe40000011622 */
[----:B------:R-:W-:Y:S01]  /*4940*/  SEL R3, R22, R35, !P0 ;  /* 0x0000002316037207 */ /* 0x000fe20004000000 */
[C---:B------:R-:W-:Y:S01]  /*4950*/  IMAD.HI.U32 R35, R8.reuse, R7, RZ ;  /* 0x0000000708237227 */ /* 0x040fe200078e00ff */
[----:B------:R-:W-:Y:S02]  /*4960*/  SEL R11, R19, R34, !P4 ;  /* 0x00000022130b7207 */ /* 0x000fe40006000000 */
[----:B------:R-:W-:Y:S01]  /*4970*/  SHF.R.U32.HI R36, RZ, R17, R36 ;  /* 0x00000011ff247219 */ /* 0x000fe20000011624 */
[----:B------:R-:W-:Y:S01]  /*4980*/  IMAD.HI.U32 R38, R3, R4, RZ ;  /* 0x0000000403267227 */ /* 0x000fe200078e00ff */
[----:B------:R-:W-:Y:S03]  /*4990*/  SHF.R.U32.HI R35, RZ, R18, R35 ;  /* 0x00000012ff237219 */ /* 0x000fe60000011623 */
[----:B------:R-:W-:Y:S01]  /*49a0*/  IMAD.HI.U32 R34, R11, R4, RZ ;  /* 0x000000040b227227 */ /* 0x000fe200078e00ff */
[----:B------:R-:W-:Y:S02]  /*49b0*/  @P2 SHF.R.U32.HI R3, RZ, R5, R38 ;  /* 0x00000005ff032219 */ /* 0x000fe40000011626 */
[----:B------:R-:W-:Y:S02]  /*49c0*/  SEL R9, R8, R35, !P0 ;  /* 0x0000002308097207 */ /* 0x000fe40004000000 */
[----:B------:R-:W-:Y:S01]  /*49d0*/  @P2 SHF.R.U32.HI R11, RZ, R5, R34 ;  /* 0x00000005ff0b2219 */ /* 0x000fe20000011622 */
[C---:B------:R-:W-:Y:S01]  /*49e0*/  IMAD R10, R72.reuse, R3, RZ ;  /* 0x00000003480a7224 */ /* 0x040fe200078e02ff */
[----:B------:R-:W-:Y:S01]  /*49f0*/  SEL R3, R13, R36, !P4 ;  /* 0x000000240d037207 */ /* 0x000fe20006000000 */
[C---:B------:R-:W-:Y:S03]  /*4a00*/  IMAD.HI.U32 R14, R9.reuse, R4, RZ ;  /* 0x00000004090e7227 */ /* 0x040fe600078e00ff */
[----:B------:R-:W-:Y:S01]  /*4a10*/  ISETP.GE.AND P0, PT, R9, R10, PT ;  /* 0x0000000a0900720c */ /* 0x000fe20003f06270 */
[C---:B------:R-:W-:Y:S01]  /*4a20*/  IMAD R12, R72.reuse, R11, RZ ;  /* 0x0000000b480c7224 */ /* 0x040fe200078e02ff */
[-C--:B------:R-:W-:Y:S04]  /*4a30*/  SHF.R.U32.HI R14, RZ, R5.reuse, R14 ;  /* 0x00000005ff0e7219 */ /* 0x080fe8000001160e */
[----:B------:R-:W-:Y:S02]  /*4a40*/  ISETP.GE.OR P0, PT, R3, R12, P0 ;  /* 0x0000000c0300720c */ /* 0x000fe40000706670 */
[----:B------:R-:W-:Y:S05]  /*4a50*/  SEL R15, R9, R14, !P2 ;  /* 0x0000000e090f7207 */ /* 0x000fea0005000000 */
[----:B------:R-:W-:Y:S04]  /*4a60*/  IMAD.MOV R14, RZ, RZ, -R15 ;  /* 0x000000ffff0e7224 */ /* 0x000fe800078e0a0f */
[----:B------:R-:W-:Y:S02]  /*4a70*/  IMAD R14, R72, R14, R9 ;  /* 0x0000000e480e7224 */ /* 0x000fe400078e0209 */
[C---:B------:R-:W-:Y:S05]  /*4a80*/  @!P0 IMAD.HI.U32 R10, R3.reuse, R4, RZ ;  /* 0x00000004030a8227 */ /* 0x040fea00078e00ff */
[----:B------:R-:W-:Y:S04]  /*4a90*/  @!P0 SHF.R.U32.HI R10, RZ, R5, R10 ;  /* 0x00000005ff0a8219 */ /* 0x000fe8000001160a */
[----:B------:R-:W-:Y:S01]  /*4aa0*/  @!P0 SEL R0, R3, R10, !P2 ;  /* 0x0000000a03008207 */ /* 0x000fe20005000000 */
[----:B------:R-:W-:Y:S03]  /*4ab0*/  IMAD.MOV R10, RZ, RZ, -R3 ;  /* 0x000000ffff0a7224 */ /* 0x000fe600078e0a03 */
[----:B------:R-:W-:Y:S01]  /*4ac0*/  @!P0 IADD3 R15, PT, PT, R15, -R0, RZ ;  /* 0x800000000f0f8210 */ /* 0x000fe20007ffe0ff */
[----:B------:R-:W-:Y:S01]  /*4ad0*/  @!P0 IMAD R0, R11, R14, R0 ;  /* 0x0000000e0b008224 */ /* 0x000fe200078e0200 */
[----:B------:R-:W-:Y:S01]  /*4ae0*/  IADD3 R11, PT, PT, -R9, RZ, RZ ;  /* 0x000000ff090b7210 */ /* 0x000fe20007ffe1ff */
[----:B------:R-:W-:Y:S02]  /*4af0*/  IMAD R13, R2, R10, R13 ;  /* 0x0000000a020d7224 */ /* 0x000fe400078e020d */
[----:B------:R-:W-:Y:S02]  /*4b00*/  @!P0 IMAD R9, R15, R72, R3 ;  /* 0x000000480f098224 */ /* 0x000fe400078e0203 */
[----:B------:R-:W-:Y:S02]  /*4b10*/  @!P0 IMAD.MOV.U32 R3, RZ, RZ, R0 ;  /* 0x000000ffff038224 */ /* 0x000fe400078e0000 */
[----:B------:R-:W-:Y:S02]  /*4b20*/  IMAD R8, R6, R11, R8 ;  /* 0x0000000b06087224 */ /* 0x000fe400078e0208 */
[----:B------:R-:W-:Y:S02]  /*4b30*/  IMAD R13, R3, R2, R13 ;  /* 0x00000002030d7224 */ /* 0x000fe400078e020d */
[----:B------:R-:W-:Y:S02]  /*4b40*/  IMAD R8, R9, R6, R8 ;  /* 0x0000000609087224 */ /* 0x000fe400078e0208 */
.L_x_90:
[----:B------:R-:W-:Y:S05]  /*4b50*/  BRA.U UP1, `(.L_x_91) ;  /* 0x0000000101107547 */ /* 0x000fea000b800000 */
[----:B------:R-:W-:Y:S04]  /*4b60*/  MOV R0, UR6 ;  /* 0x0000000600007c02 */ /* 0x000fe80008000f00 */
[----:B------:R-:W-:Y:S04]  /*4b70*/  SHF.L.U32 R3, R0, 0x1f, RZ ;  /* 0x0000001f00037819 */ /* 0x000fe800000006ff */
[----:B------:R-:W2:Y:S02]  /*4b80*/  SYNCS.PHASECHK.TRANS64.TRYWAIT P0, [UR7+0x1a8], R3 ;  /* 0x0001a803ff0075a7 */ /* 0x000ea40008001107 */
[----:B--2---:R-:W-:Y:S05]  /*4b90*/  @!P0 BRA `(.L_x_92) ;  /* 0x00000050008c8947 */ /* 0x004fea0003800000 */
.L_x_91:
[----:B------:R-:W-:Y:S02]  /*4ba0*/  R2UR UR19, R21 ;  /* 0x00000000151372ca */ /* 0x000fe400000e0000 */
[----:B------:R-:W-:Y:S02]  /*4bb0*/  R2UR UR18, R20 ;  /* 0x00000000141272ca */ /* 0x000fe400000e0000 */
[----:B------:R-:W-:Y:S02]  /*4bc0*/  ISETP.NE.U32.AND P2, PT, RZ, UR4, PT ;  /* 0x00000004ff007c0c */ /* 0x000fe4000bf45070 */
[----:B------:R-:W-:Y:S02]  /*4bd0*/  SHF.L.U32 R12, R31, 0x1f, RZ ;  /* 0x0000001f1f0c7819 */ /* 0x000fe400000006ff */
[----:B------:R-:W-:Y:S05]  /*4be0*/  ISETP.NE.AND.EX P2, PT, RZ, UR5, PT, P2 ;  /* 0x00000005ff007c0c */ /* 0x000fea000bf45320 */
[----:B------:R-:W-:Y:S02]  /*4bf0*/  USHF.L.U32 UR19, UR19, 0x7, URZ ;  /* 0x0000000713137899 */ /* 0x000fe400080006ff */
[----:B------:R-:W-:Y:S01]  /*4c00*/  USHF.L.U32 UR18, UR18, 0x7, URZ ;  /* 0x0000000712127899 */ /* 0x000fe200080006ff */
[----:B------:R-:W-:Y:S11]  /*4c10*/  BRA.U !UP3, `(.L_x_93) ;  /* 0x000000010b347547 */ /* 0x000ff6000b800000 */
[----:B------:R-:W-:Y:S01]  /*4c20*/  UPLOP3.LUT UP0, UPT, UPT, UPT, UP2, 0x80, 0x8 ;  /* 0x000000000008789c */ /* 0x000fe20003f0f020 */
[----:B--2---:R-:W-:Y:S02]  /*4c30*/  HFMA2 R0, -RZ, RZ, 0, 5.9604644775390625e-08 ;  /* 0x00000001ff007431 */ /* 0x004fe400000001ff */
[----:B------:R-:W-:Y:S03]  /*4c40*/  IMAD.MOV.U32 R151, RZ, RZ, 0x1 ;  /* 0x00000001ff977424 */ /* 0x000fe600078e00ff */
[----:B------:R-:W-:Y:S05]  /*4c50*/  PLOP3.LUT P0, PT, PT, PT, UP0, 0x80, 0x8 ;  /* 0x000000000008781c */ /* 0x000fea0003f0f008 */
[----:B------:R-:W2:Y:S01]  /*4c60*/  @UP0 LDCU.64 UR10, c[0x0][0x888] ;  /* 0x00011100ff0a07ac */ /* 0x000ea20008000a00 */
[----:B------:R-:W-:Y:S07]  /*4c70*/  @UP0 UIMAD UR8, UR36, UR4, URZ ;  /* 0x00000004240802a4 */ /* 0x000fee000f8e02ff */
[----:B------:R-:W-:Y:S01]  /*4c80*/  @!P0 PRMT R151, R0, 0x7610, R151 ;  /* 0x0000761000978816 */ /* 0x000fe20000000097 */
[----:B--2---:R-:W-:Y:S03]  /*4c90*/  @UP0 UIMAD.WIDE UR10, UR8, 0x4, UR10 ;  /* 0x00000004080a08a5 */ /* 0x004fe6000f8e020a */
[----:B------:R-:W2:Y:S03]  /*4ca0*/  @!UP0 LDCU UR8, c[0x0][0x880] ;  /* 0x00011000ff0887ac */ /* 0x000ea60008000800 */
[----:B------:R-:W-:Y:S01]  /*4cb0*/  IMAD.U32 R10, RZ, RZ, UR10 ;  /* 0x0000000aff0a7e24 */ /* 0x000fe2000f8e00ff */
[----:B------:R-:W-:Y:S05]  /*4cc0*/  MOV R11, UR11 ;  /* 0x0000000b000b7c02 */ /* 0x000fea0008000f00 */
[----:B-----5:R3:W5:Y:S02]  /*4cd0*/  @P0 LDG.E R82, desc[UR46][R10.64] ;  /* 0x0000002e0a520981 */ /* 0x020764000c1e1900 */
[----:B--23--:R-:W-:Y:S07]  /*4ce0*/  @!P0 IMAD.U32 R82, RZ, RZ, UR8 ;  /* 0x00000008ff528e24 */ /* 0x00cfee000f8e00ff */
.L_x_93:
[----:B-----5:R-:W-:Y:S01]  /*4cf0*/  @!P2 ISETP.EQ.AND P0, PT, R82, RZ, PT ;  /* 0x000000ff5200a20c */ /* 0x020fe20003f02270 */
[----:B------:R-:W-:Y:S01]  /*4d00*/  @!UPT UIADD3 URZ, UPT, UPT, URZ, URZ, URZ ;  /* 0x000000fffffff290 */ /* 0x000fe2000fffe0ff */
[----:B------:R-:W-:Y:S11]  /*4d10*/  @!P2 BRA `(.L_x_94) ;  /* 0x000000000014a947 */ /* 0x000ff60003800000 */
[----:B------:R-:W-:Y:S02]  /*4d20*/  LOP3.LUT P2, RZ, R151, 0xff, RZ, 0xc0, !PT ;  /* 0x000000ff97ff7812 */ /* 0x000fe4000784c0ff */
[----:B------:R-:W-:Y:S04]  /*4d30*/  PLOP3.LUT P0, PT, PT, PT, UP0, 0x80, 0x8 ;  /* 0x000000000008781c */ /* 0x000fe80003f0f008 */
[----:B------:R-:W-:Y:S07]  /*4d40*/  PLOP3.LUT P0, PT, P0, PT, PT, 0x8, 0x80 ;  /* 0x000000000080781c */ /* 0x000fee000070e170 */
[----:B------:R-:W-:Y:S11]  /*4d50*/  @P2 ISETP.EQ.AND P0, PT, R82, RZ, PT ;  /* 0x000000ff5200220c */ /* 0x000ff60003f02270 */
[----:B------:R-:W-:Y:S02]  /*4d60*/  @!UPT UIADD3 URZ, UPT, UPT, URZ, URZ, URZ ;  /* 0x000000fffffff290 */ /* 0x000fe4000fffe0ff */
.L_x_94:
[----:B------:R-:W3:Y:S01]  /*4d70*/  SYNCS.PHASECHK.TRANS64.TRYWAIT P2, [UR7+0x190], R12 ;  /* 0x0001900cff0075a7 */ /* 0x000ee20008041107 */
[----:B------:R-:W-:Y:S04]  /*4d80*/  ELECT P4, URZ, PT ;  /* 0x0000000000ff782f */ /* 0x000fe80003880000 */
[----:B------:R-:W-:Y:S11]  /*4d90*/  PLOP3.LUT P4, PT, P0, P4, PT, 0xf2, 0x2f ;  /* 0x00000000002f781c */ /* 0x000ff60000789e72 */
[----:B------:R-:W-:Y:S02]  /*4da0*/  @!UPT UIADD3 URZ, UPT, UPT, URZ, URZ, URZ ;  /* 0x000000fffffff290 */ /* 0x000fe4000fffe0ff */
[----:B-1----:R-:W-:Y:S05]  /*4db0*/  @!P4 IADD3 R21, P0, PT, R32, 0x580, RZ ;  /* 0x000005802015c810 */ /* 0x002fea0007f1e0ff */
[----:B------:R-:W-:Y:S01]  /*4dc0*/  @!P4 IMAD.X R20, RZ, RZ, R33, P0 ;  /* 0x000000ffff14c224 */ /* 0x000fe200000e0621 */
[----:B---3--:R-:W-:Y:S07]  /*4dd0*/  @!P2 BRA `(.L_x_95) ;  /* 0x000000500014a947 */ /* 0x008fee0003800000 */
.L_x_196:
[----:B------:R-:W3:Y:S01]  /*4de0*/  LDC.64 R14, c[0x0][0xb10] ;  /* 0x0002c400ff0e7b82 */ /* 0x000ee20000000a00 */
[----:B------:R-:W-:Y:S01]  /*4df0*/  @!P4 R2UR UR8, R20 ;  /* 0x000000001408c2ca */ /* 0x000fe200000e0000 */
[----:B------:R-:W-:Y:S01]  /*4e00*/  VOTEU.ALL UP1, P4 ;  /* 0x0000000000ff7886 */ /* 0x000fe20002020000 */
[----:B------:R-:W-:Y:S01]  /*4e10*/  @!P4 R2UR UR9, R21 ;  /* 0x000000001509c2ca */ /* 0x000fe200000e0000 */
[----:B------:R-:W-:Y:S01]  /*4e20*/  UMOV UR10, 0x0 ;  /* 0x00000000000a7882 */ /* 0x000fe20000000000 */
[----:B------:R-:W-:Y:S03]  /*4e30*/  UMOV UR11, 0x10000000 ;  /* 0x10000000000b7882 */ /* 0x000fe60000000000 */
[----:B------:R-:W5:Y:S01]  /*4e40*/  LDC.64 R10, c[0x0][0xb18] ;  /* 0x0002c600ff0a7b82 */ /* 0x000f620000000a00 */
[----:B------:R-:W-:Y:S01]  /*4e50*/  @!UP1 UIADD3 UR16, UPT, UPT, UR7, 0x400, URZ ;  /* 0x0000040007109890 */ /* 0x000fe2000fffe0ff */
[----:B------:R-:W-:Y:S01]  /*4e60*/  @P3 SHF.R.U32.HI R28, RZ, 0x10, R25 ;  /* 0x00000010ff1c3819 */ /* 0x000fe20000011619 */
[----:B------:R-:W-:Y:S01]  /*4e70*/  VOTEU.ALL UP1, P4 ;  /* 0x0000000000ff7886 */ /* 0x000fe20002020000 */
[----:B------:R-:W-:Y:S01]  /*4e80*/  UMOV UR20, UR36 ;  /* 0x0000002400147c82 */ /* 0x000fe20008000000 */
[----:B------:R-:W-:Y:S03]  /*4e90*/  VIADD R30, R30, 0x1 ;  /* 0x000000011e1e7836 */ /* 0x000fe60000000000 */
[----:B--2---:R-:W2:Y:S01]  /*4ea0*/  @!P1 LDC R0, c[0x0][0xb20] ;  /* 0x0002c800ff009b82 */ /* 0x004ea20000000800 */
[----:B------:R-:W-:Y:S01]  /*4eb0*/  IMAD.U32 R21, RZ, RZ, UR8 ;  /* 0x00000008ff157e24 */ /* 0x000fe2000f8e00ff */
[----:B------:R-:W-:Y:S06]  /*4ec0*/  UPRMT UR8, UR37, 0x654, UR17 ;  /* 0x0000065425087896 */ /* 0x000fec0008000011 */
[----:B-1----:R-:W1:Y:S01]  /*4ed0*/  @!P1 LDC R3, c[0x0][0xb0c] ;  /* 0x0002c300ff039b82 */ /* 0x002e620000000800 */
[----:B------:R-:W-:Y:S01]  /*4ee0*/  IMAD.U32 R20, RZ, RZ, UR9 ;  /* 0x00000009ff147e24 */ /* 0x000fe2000f8e00ff */
[----:B------:R-:W-:Y:S04]  /*4ef0*/  @!P4 R2UR UR15, R21 ;  /* 0x00000000150fc2ca */ /* 0x000fe800000e0000 */
[----:B------:R-:W-:Y:S01]  /*4f00*/  @!P4 R2UR UR14, R20 ;  /* 0x00000000140ec2ca */ /* 0x000fe200000e0000 */
[----:B------:R-:W-:Y:S11]  /*4f10*/  @!P4 IMAD.MOV.U32 R20, RZ, RZ, 0x2000 ;  /* 0x00002000ff14c424 */ /* 0x000ff600078e00ff */
[----:B------:R-:W-:Y:S01]  /*4f20*/  @!UPT UIADD3 URZ, UPT, UPT, URZ, URZ, URZ ;  /* 0x000000fffffff290 */ /* 0x000fe2000fffe0ff */
[----:B------:R1:W-:Y:S01]  /*4f30*/  @!UP1 UTMALDG.3D [UR16], [UR14], desc[UR10] ;  /* 0x00000a100e0095b4 */ /* 0x0003e20008011000 */
[----:B------:R1:W-:Y:S02]  /*4f40*/  @!P4 SYNCS.ARRIVE.TRANS64.RED.A0TR RZ, [UR7+0x180], R20 ;  /* 0x00018014ffffc9a7 */ /* 0x0003e40008300407 */
[----:B-1----:R-:W-:Y:S01]  /*4f50*/  @!P1 ISETP.NE.AND P2, PT, R3, 0x1, PT ;  /* 0x000000010300980c */ /* 0x002fe20003f45270 */
[C---:B---3--:R-:W-:Y:S01]  /*4f60*/  @!P1 IMAD.HI.U32 R14, R13.reuse, R14, RZ ;  /* 0x0000000e0d0e9227 */ /* 0x048fe200078e00ff */
[----:B-----5:R-:W-:Y:S03]  /*4f70*/  @!P1 ISETP.NE.AND P0, PT, R10, 0x1, PT ;  /* 0x000000010a00980c */ /* 0x020fe60003f05270 */
[C---:B------:R-:W-:Y:S01]  /*4f80*/  @!P1 IMAD.HI.U32 R11, R8.reuse, R11, RZ ;  /* 0x0000000b080b9227 */ /* 0x040fe200078e00ff */
[----:B------:R-:W-:Y:S04]  /*4f90*/  @!P1 SHF.R.U32.HI R14, RZ, R15, R14 ;  /* 0x0000000fff0e9219 */ /* 0x000fe8000001160e */
[----:B--2---:R-:W-:Y:S01]  /*4fa0*/  @!P1 SHF.R.U32.HI R9, RZ, R0, R11 ;  /* 0x00000000ff099219 */ /* 0x004fe2000001160b */
[----:B------:R-:W-:Y:S01]  /*4fb0*/  SYNCS.ARRIVE.TRANS64.RED.A1T0 RZ, [UR8], RZ ;  /* 0x000000ffffff79a7 */ /* 0x000fe20008100408 */
[----:B------:R-:W-:Y:S02]  /*4fc0*/  @!P1 SEL R14, R13, R14, !P2 ;  /* 0x0000000e0d0e9207 */ /* 0x000fe40005000000 */
[----:B------:R-:W-:Y:S01]  /*4fd0*/  @!P1 SEL R9, R8, R9, !P0 ;  /* 0x0000000908099207 */ /* 0x000fe20004000000 */
[----:B------:R-:W1:Y:S04]  /*4fe0*/  SYNCS.PHASECHK.TRANS64.TRYWAIT P5, [UR7+0x198], R12 ;  /* 0x0001980cff0075a7 */ /* 0x000e6800080a1107 */
[----:B------:R-:W-:Y:S02]  /*4ff0*/  @!P1 IMAD.IADD R0, R9, 0x1, -R14 ;  /* 0x0000000109009824 */ /* 0x000fe400078e0a0e */
[----:B------:R-:W-:Y:S02]  /*5000*/  @!P1 IMAD.IADD R9, R14, 0x1, -R9 ;  /* 0x000000010e099824 */ /* 0x000fe400078e0a09 */
[----:B------:R-:W-:Y:S02]  /*5010*/  @!P1 IMAD R13, R0, R3, R13 ;  /* 0x00000003000d9224 */ /* 0x000fe400078e020d */
[----:B------:R-:W-:Y:S01]  /*5020*/  @!P1 IMAD R8, R9, R10, R8 ;  /* 0x0000000a09089224 */ /* 0x000fe200078e0208 */
[----:B-1----:R-:W-:Y:S06]  /*5030*/  @!P5 BRA `(.L_x_96) ;  /* 0x0000004c0094d947 */ /* 0x002fec0003800000 */
.L_x_198:
[----:B-1----:R-:W-:Y:S01]  /*5040*/  @!P4 IADD3 R3, P0, PT, R32, 0x580, RZ ;  /* 0x000005802003c810 */ /* 0x002fe20007f1e0ff */
[----:B------:R-:W-:Y:S01]  /*5050*/  VOTEU.ALL UP1, P4 ;  /* 0x0000000000ff7886 */ /* 0x000fe20002020000 */
[----:B------:R-:W-:Y:S01]  /*5060*/  UMOV UR20, 0x0 ;  /* 0x0000000000147882 */ /* 0x000fe20000000000 */
[----:B------:R-:W-:Y:S01]  /*5070*/  UMOV UR21, 0x10000000 ;  /* 0x1000000000157882 */ /* 0x000fe20000000000 */
[----:B------:R-:W-:Y:S01]  /*5080*/  @!P4 R2UR UR9, R3 ;  /* 0x000000000309c2ca */ /* 0x000fe200000e0000 */
[----:B------:R-:W-:Y:S01]  /*5090*/  @!P4 IMAD.X R0, RZ, RZ, R33, P0 ;  /* 0x000000ffff00c224 */ /* 0x000fe200000e0621 */
[----:B------:R-:W-:Y:S01]  /*50a0*/  @!UP1 UIADD3 UR10, UPT, UPT, UR18, 0x40, URZ ;  /* 0x00000040120a9890 */ /* 0x000fe2000fffe0ff */
[----:B------:R-:W-:Y:S01]  /*50b0*/  ISETP.NE.AND P0, PT, R30, 0x2, PT ;  /* 0x000000021e00780c */ /* 0x000fe20003f05270 */
[----:B------:R-:W-:Y:S01]  /*50c0*/  UMOV UR11, UR19 ;  /* 0x00000013000b7c82 */ /* 0x000fe20008000000 */
[----:B------:R-:W-:Y:S01]  /*50d0*/  UMOV UR12, UR36 ;  /* 0x00000024000c7c82 */ /* 0x000fe20008000000 */
[----:B------:R-:W-:Y:S01]  /*50e0*/  @!P4 R2UR UR8, R0 ;  /* 0x000000000008c2ca */ /* 0x000fe200000e0000 */
[----:B------:R-:W-:Y:S01]  /*50f0*/  IMAD.IADD R20, R8, 0x1, R150 ;  /* 0x0000000108147824 */ /* 0x000fe200078e0296 */
[----:B------:R-:W-:Y:S01]  /*5100*/  @P3 R2UR UR36, R28 ;  /* 0x000000001c2432ca */ /* 0x000fe200000e0000 */
[----:B------:R-:W-:Y:S01]  /*5110*/  IMAD.IADD R21, R13, 0x1, R152 ;  /* 0x000000010d157824 */ /* 0x000fe200078e0298 */
[----:B------:R-:W-:Y:S02]  /*5120*/  SEL R0, RZ, 0x1, P0 ;  /* 0x00000001ff007807 */ /* 0x000fe40000000000 */
[----:B------:R-:W-:Y:S01]  /*5130*/  LOP3.LUT R31, R31, 0x1, RZ, 0x3c, !PT ;  /* 0x000000011f1f7812 */ /* 0x000fe200078e3cff */
[----:B------:R-:W-:Y:S01]  /*5140*/  IMAD.U32 R10, RZ, RZ, UR9 ;  /* 0x00000009ff0a7e24 */ /* 0x000fe2000f8e00ff */
[----:B------:R-:W-:Y:S01]  /*5150*/  @!UP1 UIADD3 UR9, UPT, UPT, UR7, 0x188, URZ ;  /* 0x0000018807099890 */ /* 0x000fe2000fffe0ff */
[----:B------:R-:W-:Y:S02]  /*5160*/  LOP3.LUT R29, R29, R0, RZ, 0x3c, !PT ;  /* 0x000000001d1d7212 */ /* 0x000fe400078e3cff */
[----:B------:R-:W-:Y:S02]  /*5170*/  SEL R30, R30, RZ, P0 ;  /* 0x000000ff1e1e7207 */ /* 0x000fe40000000000 */
[----:B------:R-:W-:Y:S01]  /*5180*/  IMAD.U32 R11, RZ, RZ, UR8 ;  /* 0x00000008ff0b7e24 */ /* 0x000fe2000f8e00ff */
[----:B------:R-:W-:Y:S01]  /*5190*/  @!P4 R2UR UR14, R10 ;  /* 0x000000000a0ec2ca */ /* 0x000fe200000e0000 */
[----:B------:R-:W-:Y:S01]  /*51a0*/  @!UP1 UIADD3 UR8, UPT, UPT, UR7, 0x2400, URZ ;  /* 0x0000240007089890 */ /* 0x000fe2000fffe0ff */
[----:B------:R-:W-:Y:S02]  /*51b0*/  VOTEU.ALL UP1, P4 ;  /* 0x0000000000ff7886 */ /* 0x000fe40002020000 */
[----:B------:R-:W-:Y:S11]  /*51c0*/  @!P4 R2UR UR15, R11 ;  /* 0x000000000b0fc2ca */ /* 0x000ff600000e0000 */
[----:B------:R-:W-:Y:S02]  /*51d0*/  @!UPT UIADD3 URZ, UPT, UPT, URZ, URZ, URZ ;  /* 0x000000fffffff290 */ /* 0x000fe4000fffe0ff */
[----:B------:R2:W-:Y:S01]  /*51e0*/  @!UP1 UTMALDG.3D [UR8], [UR14], desc[UR20] ;  /* 0x000014080e0095b4 */ /* 0x0005e20008011000 */
[----:B------:R2:W-:Y:S01]  /*51f0*/  @!P4 SYNCS.ARRIVE.TRANS64.RED.A0TR RZ, [UR7+0x188], R23 ;  /* 0x00018817ffffc9a7 */ /* 0x0005e20008300407 */
[----:B------:R-:W-:Y:S01]  /*5200*/  UPLOP3.LUT UP1, UPT, UPT, UPT, UPT, 0x80, 0x8 ;  /* 0x000000000008789c */ /* 0x000fe20003f2f070 */
[----:B------:R-:W-:Y:S01]  /*5210*/  SYNCS.ARRIVE.TRANS64.RED.A1T0 RZ, [UR13], RZ ;  /* 0x000000ffffff79a7 */ /* 0x000fe2000810040d */
[----:B------:R-:W-:Y:S09]  /*5220*/  @P3 BRA `(.L_x_97) ;  /* 0xfffffff400503947 */ /* 0x000ff2000383ffff */
[----:B------:R-:W-:-:S04]  /*5230*/  SHF.L.U32 R3, R31, 0x1f, RZ ;  /* 0x0000001f1f037819 */ /* 0x000fc800000006ff */
[----:B------:R-:W1:Y:S02]  /*5240*/  SYNCS.PHASECHK.TRANS64.TRYWAIT P0, [UR7+0x190], R3 ;  /* 0x00019003ff0075a7 */ /* 0x000e640008001107 */
[----:B-1----:R-:W-:Y:S05]  /*5250*/  @!P0 BRA `(.L_x_98) ;  /* 0x0000004c00248947 */ /* 0x002fea0003800000 */
.L_x_200:
[----:B-1----:R-:W-:-:S07]  /*5260*/  MOV R0, UR7 ;  /* 0x0000000700007c02 */ /* 0x002fce0008000f00 */
.L_x_99:
[----:B-1----:R-:W-:-:S04]  /*5270*/  SHF.L.U32 R3, R31, 0x1f, RZ ;  /* 0x0000001f1f037819 */ /* 0x002fc800000006ff */
[----:B------:R1:W3:Y:S03]  /*5280*/  SYNCS.PHASECHK.TRANS64.TRYWAIT P0, [R0+URZ+0x198], R3 ;  /* 0x00019803000075a7 */ /* 0x0002e600080011ff */
[----:B---3--:R-:W-:Y:S05]  /*5290*/  @!P0 NANOSLEEP.SYNCS 0x989680 ;  /* 0x009896800000895d */ /* 0x008fea0003900000 */
[----:B------:R-:W3:Y:S02]  /*52a0*/  @!P0 SYNCS.PHASECHK.TRANS64 P0, [R0+URZ+0x198], R3 ;  /* 0x00019803000085a7 */ /* 0x000ee400080010ff */
[----:B--23--:R-:W-:Y:S05]  /*52b0*/  @P0 EXIT ;  /* 0x000000000000094d */ /* 0x00cfea0003800000 */
[----:B------:R-:W-:Y:S05]  /*52c0*/  BRA `(.L_x_99) ;  /* 0xfffffffc00e87947 */ /* 0x000fea000383ffff */
.L_x_88:
[----:B------:R-:W-:-:S06]  /*52d0*/  UISETP.GE.AND UP1, UPT, UR8, 0x4, UPT ;  /* 0x000000040800788c */ /* 0x000fcc000bf26270 */
[----:B------:R-:W-:-:S13]  /*52e0*/  PLOP3.LUT P0, PT, PT, PT, UP1, 0x80, 0x8 ;  /* 0x000000000008781c */ /* 0x000fda0003f0f018 */
[----:B------:R-:W-:Y:S05]  /*52f0*/  @!P0 EXIT ;  /* 0x000000000000894d */ /* 0x000fea0003800000 */
[----:B------:R-:W-:Y:S01]  /*5300*/  BAR.SYNC.DEFER_BLOCKING 0x6, 0xa0 ;  /* 0x0182800000007b1d */ /* 0x000fe20000010000 */
[C---:B------:R-:W-:Y:S01]  /*5310*/  IMAD.U32 R79, R167.reuse, 0x10000, RZ ;  /* 0x00010000a74f7824 */ /* 0x040fe200078e00ff */
[C---:B------:R-:W-:Y:S01]  /*5320*/  R2P PR, R167.reuse, 0x6 ;  /* 0x00000006a7007804 */ /* 0x040fe20000000000 */
[----:B------:R-:W-:Y:S01]  /*5330*/  IMAD.SHL.U32 R2, R167, 0x40, RZ ;  /* 0x00000040a7027824 */ /* 0x000fe200078e00ff */
[----:B------:R-:W-:Y:S01]  /*5340*/  CS2R R160, SRZ ;  /* 0x0000000000a07805 */ /* 0x000fe2000001ff00 */
[----:B------:R-:W-:Y:S01]  /*5350*/  IMAD.MOV.U32 R164, RZ, RZ, 0x20 ;  /* 0x00000020ffa47424 */ /* 0x000fe200078e00ff */
[----:B------:R-:W-:Y:S02]  /*5360*/  UMOV UR49, 0x400 ;  /* 0x0000040000317882 */ /* 0x000fe40000000000 */
[----:B------:R-:W1:Y:S01]  /*5370*/  LDC R157, c[0x0][0x370] ;  /* 0x0000dc00ff9d7b82 */ /* 0x000e620000000800 */
[----:B------:R-:W-:Y:S01]  /*5380*/  ULEA UR49, UR37, UR49, 0x18 ;  /* 0x0000003125317291 */ /* 0x000fe2000f8ec0ff */
[----:B------:R-:W-:Y:S01]  /*5390*/  LOP3.LUT R79, R79, 0x600000, RZ, 0xc0, !PT ;  /* 0x006000004f4f7812 */ /* 0x000fe200078ec0ff */
[----:B------:R-:W-:Y:S01]  /*53a0*/  IMAD.SHL.U32 R153, R167, 0x8, RZ ;  /* 0x00000008a7997824 */ /* 0x000fe200078e00ff */
[----:B------:R-:W-:Y:S01]  /*53b0*/  LOP3.LUT R4, R2, 0x180, RZ, 0xc0, !PT ;  /* 0x0000018002047812 */ /* 0x000fe200078ec0ff */
[----:B------:R-:W-:Y:S01]  /*53c0*/  IMAD.MOV.U32 R165, RZ, RZ, 0x10 ;  /* 0x00000010ffa57424 */ /* 0x000fe200078e00ff */
[----:B------:R-:W-:Y:S01]  /*53d0*/  SEL R164, R164, 0xffffffe0, !P2 ;  /* 0xffffffe0a4a47807 */ /* 0x000fe20005000000 */
[----:B------:R-:W-:Y:S01]  /*53e0*/  UIADD3 UR4, UPT, UPT, UR49, 0x4400, URZ ;  /* 0x0000440031047890 */ /* 0x000fe2000fffe0ff */
[----:B------:R-:W2:Y:S01]  /*53f0*/  LDC R74, c[0x0][0xb0c] ;  /* 0x0002c300ff4a7b82 */ /* 0x000ea20000000800 */
[----:B------:R-:W-:Y:S01]  /*5400*/  LOP3.LUT R153, R4, 0x30, R153, 0xf8, !PT ;  /* 0x0000003004997812 */ /* 0x000fe200078ef899 */
[----:B------:R-:W-:Y:S01]  /*5410*/  IMAD.MOV.U32 R76, RZ, RZ, RZ ;  /* 0x000000ffff4c7224 */ /* 0x000fe200078e00ff */
[----:B------:R-:W-:Y:S01]  /*5420*/  SEL R165, R165, 0xfffffff0, !P1 ;  /* 0xfffffff0a5a57807 */ /* 0x000fe20004800000 */
[----:B------:R-:W-:Y:S01]  /*5430*/  IMAD.MOV.U32 R162, RZ, RZ, RZ ;  /* 0x000000ffffa27224 */ /* 0x000fe200078e00ff */
[----:B------:R-:W-:Y:S01]  /*5440*/  LOP3.LUT R153, R153, 0x1e40, R2, 0xf8, !PT ;  /* 0x00001e4099997812 */ /* 0x000fe200078ef802 */
[----:B------:R-:W-:Y:S01]  /*5450*/  IMAD.MOV.U32 R169, RZ, RZ, RZ ;  /* 0x000000ffffa97224 */ /* 0x000fe200078e00ff */
[----:B------:R-:W-:Y:S01]  /*5460*/  LOP3.LUT R167, R167, 0x60, RZ, 0xc0, !PT ;  /* 0x00000060a7a77812 */ /* 0x000fe200078ec0ff */
[----:B------:R-:W4:Y:S01]  /*5470*/  LDC R155, c[0x0][0xb20] ;  /* 0x0002c800ff9b7b82 */ /* 0x000f220000000800 */
[----:B------:R-:W3:Y:S01]  /*5480*/  LDS R0, [UR49+0x260] ;  /* 0x00026031ff007984 */ /* 0x000ee20008000800 */
[----:B------:R-:W-:Y:S01]  /*5490*/  IMAD.MOV.U32 R159, RZ, RZ, RZ ;  /* 0x000000ffff9f7224 */ /* 0x000fe200078e00ff */
[----:B------:R-:W1:Y:S01]  /*54a0*/  LDCU.64 UR52, c[0x0][0x348] ;  /* 0x00006900ff3477ac */ /* 0x000e620008000a00 */
[----:B------:R-:W-:Y:S01]  /*54b0*/  IMAD.U32 R166, RZ, RZ, UR4 ;  /* 0x00000004ffa67e24 */ /* 0x000fe2000f8e00ff */
[----:B------:R-:W1:Y:S03]  /*54c0*/  LDCU.64 UR38, c[0x0][0x888] ;  /* 0x00011100ff2677ac */ /* 0x000e660008000a00 */
[----:B------:R-:W1:Y:S01]  /*54d0*/  LDC R73, c[0x0][0xb30] ;  /* 0x0002cc00ff497b82 */ /* 0x000e620000000800 */
[----:B------:R-:W1:Y:S01]  /*54e0*/  LDCU.64 UR44, c[0x0][0x890] ;  /* 0x00011200ff2c77ac */ /* 0x000e620008000a00 */
[----:B------:R-:W-:-:S06]  /*54f0*/  UIADD3 UR48, UPT, UPT, UR49, 0x400, URZ ;  /* 0x0000040031307890 */ /* 0x000fcc000fffe0ff */
[----:B------:R-:W1:Y:S08]  /*5500*/  LDC.64 R148, c[0x0][0xb10] ;  /* 0x0002c400ff947b82 */ /* 0x000e700000000a00 */
[----:B------:R-:W1:Y:S08]  /*5510*/  LDC.64 R70, c[0x0][0xb18] ;  /* 0x0002c600ff467b82 */ /* 0x000e700000000a00 */
[----:B------:R-:W1:Y:S08]  /*5520*/  LDC.64 R68, c[0x0][0xb28] ;  /* 0x0002ca00ff447b82 */ /* 0x000e700000000a00 */
[----:B------:R-:W1:Y:S01]  /*5530*/  LDC.64 R146, c[0x0][0x8b0] ;  /* 0x00022c00ff927b82 */ /* 0x000e620000000a00 */
[----:B---3--:R-:W-:Y:S01]  /*5540*/  IMAD.IADD R79, R0, 0x1, R79 ;  /* 0x00000001004f7824 */ /* 0x008fe200078e024f */
[----:B------:R-:W-:-:S04]  /*5550*/  SHF.R.S32.HI R0, RZ, 0x4, R164 ;  /* 0x00000004ff007819 */ /* 0x000fc800000114a4 */
[----:B------:R-:W-:Y:S02]  /*5560*/  LEA.HI.SX32 R163, R165, R0, 0x1c ;  /* 0x00000000a5a37211 */ /* 0x000fe400078fe2ff */
[----:B------:R-:W3:Y:S08]  /*5570*/  LDC.64 R144, c[0x0][0x8a8] ;  /* 0x00022a00ff907b82 */ /* 0x000ef00000000a00 */
[----:B--2-4-:R-:W1:Y:S02]  /*5580*/  LDC R156, c[0x0][0x374] ;  /* 0x0000dd00ff9c7b82 */ /* 0x014e640000000800 */
.L_x_125:
[----:B------:R-:W-:Y:S02]  /*5590*/  LEA R0, R169, UR49, 0x3 ;  /* 0x00000031a9007c11 */ /* 0x000fe4000f8e18ff */
[----:B------:R-:W-:Y:S02]  /*55a0*/  SHF.L.U32 R3, R161, 0x1f, RZ ;  /* 0x0000001fa1037819 */ /* 0x000fe400000006ff */
[----:B-1----:R-:W-:Y:S02]  /*55b0*/  LEA R16, R169, UR49, 0x4 ;  /* 0x00000031a9107c11 */ /* 0x002fe4000f8e20ff */
[----:B------:R-:W2:Y:S02]  /*55c0*/  SYNCS.PHASECHK.TRANS64.TRYWAIT P0, [R0+URZ+0x1b0], R3 ;  /* 0x0001b003000075a7 */ /* 0x000ea400080011ff */
[----:B--2---:R-:W-:Y:S05]  /*55d0*/  @!P0 BRA `(.L_x_100) ;  /* 0x00000048005c8947 */ /* 0x004fea0003800000 */
.L_x_201:
[----:B------:R-:W4:Y:S01]  /*55e0*/  LDC.64 R12, c[0x0][0xb10] ;  /* 0x0002c400ff0c7b82 */ /* 0x000f220000000a00 */
[----:B------:R-:W3:Y:S01]  /*55f0*/  LDS.128 R16, [R16+0x240] ;  /* 0x0002400010107984 */ /* 0x000ee20000000c00 */
[----:B-1----:R-:W-:Y:S01]  /*5600*/  ISETP.NE.AND P1, PT, R73, 0x1, PT ;  /* 0x000000014900780c */ /* 0x002fe20003f25270 */
[----:B--2---:R-:W-:Y:S01]  /*5610*/  VIADD R0, R0, 0x1c0 ;  /* 0x000001c000007836 */ /* 0x004fe20000000000 */
[----:B------:R-:W-:Y:S04]  /*5620*/  ISETP.GE.AND P0, PT, R72, 0x1, PT ;  /* 0x000000014800780c */ /* 0x000fe80003f06270 */
[----:B------:R-:W1:Y:S01]  /*5630*/  LDC.64 R10, c[0x0][0xb18] ;  /* 0x0002c600ff0a7b82 */ /* 0x000e620000000a00 */
[----:B------:R-:W-:Y:S01]  /*5640*/  PRMT R0, RZ, 0x654, R0 ;  /* 0x00000654ff007816 */ /* 0x000fe20000000000 */
[----:B------:R-:W-:Y:S01]  /*5650*/  @!PT LDS RZ, [RZ] ;  /* 0x00000000fffff984 */ /* 0x000fe20000000800 */
[----:B------:R-:W-:Y:S01]  /*5660*/  @!PT LDS RZ, [RZ] ;  /* 0x00000000fffff984 */ /* 0x000fe20000000800 */
[----:B------:R-:W-:Y:S01]  /*5670*/  @!PT LDS RZ, [RZ] ;  /* 0x00000000fffff984 */ /* 0x000fe20000000800 */
[----:B------:R-:W-:Y:S01]  /*5680*/  @!PT LDS RZ, [RZ] ;  /* 0x00000000fffff984 */ /* 0x000fe20000000800 */
[----:B------:R2:W-:Y:S06]  /*5690*/  MEMBAR.ALL.CTA ;  /* 0x0000000000007992 */ /* 0x0005ec0000008000 */
[----:B--2---:R-:W2:Y:S01]  /*56a0*/  FENCE.VIEW.ASYNC.S ;  /* 0x00000000000073c6 */ /* 0x004ea20000000000 */
[----:B------:R-:W1:Y:S08]  /*56b0*/  @!P1 LDC R14, c[0x0][0xb20] ;  /* 0x0002c800ff0e9b82 */ /* 0x000e700000000800 */
[----:B------:R-:W1:Y:S01]  /*56c0*/  @!P1 LDC R9, c[0x0][0xb0c] ;  /* 0x0002c300ff099b82 */ /* 0x000e620000000800 */
[----:B--2---:R2:W-:Y:S01]  /*56d0*/  SYNCS.ARRIVE.TRANS64.RED.A1T0 RZ, [R0+URZ], RZ ;  /* 0x000000ff00ff79a7 */ /* 0x0045e200081004ff */
[----:B---3--:R-:W-:Y:S04]  /*56e0*/  LOP3.LUT P4, RZ, R18, 0x1, RZ, 0xc0, !PT ;  /* 0x0000000112ff7812 */ /* 0x008fe8000788c0ff */
[----:B------:R-:W-:Y:S09]  /*56f0*/  P2R R168, PR, RZ, 0x10 ;  /* 0x00000010ffa87803 */ /* 0x000ff20000000000 */
[----:B------:R-:W-:Y:S02]  /*5700*/  @P4 MOV R77, R16 ;  /* 0x00000010004d4202 */ /* 0x000fe40000000f00 */
[----:B------:R-:W-:Y:S01]  /*5710*/  @P4 LOP3.LUT R75, R17, 0xffff, RZ, 0xc0, !PT ;  /* 0x0000ffff114b4812 */ /* 0x000fe200078ec0ff */
[----:B--2-4-:R-:W-:Y:S06]  /*5720*/  @!P0 BRA `(.L_x_101) ;  /* 0x0000000000a48947 */ /* 0x014fec0003800000 */
[----:B------:R-:W-:Y:S01]  /*5730*/  IMAD.HI.U32 R24, R156, R71, RZ ;  /* 0x000000479c187227 */ /* 0x000fe200078e00ff */
[----:B------:R-:W-:Y:S02]  /*5740*/  ISETP.NE.AND P0, PT, R70, 0x1, PT ;  /* 0x000000014600780c */ /* 0x000fe40003f05270 */
[----:B------:R-:W-:Y:S01]  /*5750*/  ISETP.NE.AND P2, PT, R72, 0x1, PT ;  /* 0x000000014800780c */ /* 0x000fe20003f45270 */
[-C--:B------:R-:W-:Y:S01]  /*5760*/  IMAD.HI.U32 R22, R157, R148.reuse, RZ ;  /* 0x000000949d167227 */ /* 0x080fe200078e00ff */
[----:B------:R-:W-:Y:S02]  /*5770*/  SHF.R.U32.HI R23, RZ, R155, R24 ;  /* 0x0000009bff177219 */ /* 0x000fe40000011618 */
[----:B------:R-:W-:Y:S01]  /*5780*/  ISETP.NE.AND P3, PT, R74, 0x1, PT ;  /* 0x000000014a00780c */ /* 0x000fe20003f65270 */
[----:B------:R-:W-:Y:S01]  /*5790*/  IMAD.HI.U32 R28, R75, R71, RZ ;  /* 0x000000474b1c7227 */ /* 0x000fe200078e00ff */
[----:B------:R-:W-:Y:S02]  /*57a0*/  SHF.R.U32.HI R22, RZ, R149, R22 ;  /* 0x00000095ff167219 */ /* 0x000fe40000011616 */
[----:B------:R-:W-:Y:S01]  /*57b0*/  SEL R3, R156, R23, !P0 ;  /* 0x000000179c037207 */ /* 0x000fe20004000000 */
[----:B------:R-:W-:Y:S01]  /*57c0*/  IMAD.HI.U32 R26, R77, R148, RZ ;  /* 0x000000944d1a7227 */ /* 0x000fe200078e00ff */
[----:B------:R-:W-:Y:S03]  /*57d0*/  SEL R7, R157, R22, !P3 ;  /* 0x000000169d077207 */ /* 0x000fe60005800000 */
[-C--:B------:R-:W-:Y:S01]  /*57e0*/  IMAD.HI.U32 R22, R3, R68.reuse, RZ ;  /* 0x0000004403167227 */ /* 0x080fe200078e00ff */
[----:B------:R-:W-:Y:S03]  /*57f0*/  SHF.R.U32.HI R26, RZ, R149, R26 ;  /* 0x00000095ff1a7219 */ /* 0x000fe6000001161a */
[----:B------:R-:W-:Y:S01]  /*5800*/  IMAD.HI.U32 R24, R7, R68, RZ ;  /* 0x0000004407187227 */ /* 0x000fe200078e00ff */
[----:B------:R-:W-:Y:S02]  /*5810*/  @P2 SHF.R.U32.HI R3, RZ, R69, R22 ;  /* 0x00000045ff032219 */ /* 0x000fe40000011616 */
[----:B------:R-:W-:Y:S02]  /*5820*/  SHF.R.U32.HI R22, RZ, R155, R28 ;  /* 0x0000009bff167219 */ /* 0x000fe4000001161c */
[----:B------:R-:W-:Y:S01]  /*5830*/  @P2 SHF.R.U32.HI R7, RZ, R69, R24 ;  /* 0x00000045ff072219 */ /* 0x000fe20000011618 */
[C---:B------:R-:W-:Y:S01]  /*5840*/  IMAD R2, R72.reuse, R3, RZ ;  /* 0x0000000348027224 */ /* 0x040fe200078e02ff */
[----:B------:R-:W-:Y:S02]  /*5850*/  SEL R5, R75, R22, !P0 ;  /* 0x000000164b057207 */ /* 0x000fe40004000000 */
[----:B------:R-:W-:Y:S01]  /*5860*/  SEL R3, R77, R26, !P3 ;  /* 0x0000001a4d037207 */ /* 0x000fe20005800000 */
[----:B------:R-:W-:Y:S01]  /*5870*/  IMAD R4, R72, R7, RZ ;  /* 0x0000000748047224 */ /* 0x000fe200078e02ff */
[C---:B------:R-:W-:Y:S01]  /*5880*/  ISETP.GE.AND P0, PT, R5.reuse, R2, PT ;  /* 0x000000020500720c */ /* 0x040fe20003f06270 */
[----:B------:R-:W-:Y:S03]  /*5890*/  IMAD.HI.U32 R6, R5, R68, RZ ;  /* 0x0000004405067227 */ /* 0x000fe600078e00ff */
[----:B------:R-:W-:Y:S01]  /*58a0*/  ISETP.GE.OR P0, PT, R3, R4, P0 ;  /* 0x000000040300720c */ /* 0x000fe20000706670 */
[----:B------:R-:W-:Y:S01]  /*58b0*/  IMAD.MOV R4, RZ, RZ, -R3 ;  /* 0x000000ffff047224 */ /* 0x000fe200078e0a03 */
[-C--:B------:R-:W-:Y:S03]  /*58c0*/  SHF.R.U32.HI R6, RZ, R69.reuse, R6 ;  /* 0x00000045ff067219 */ /* 0x080fe60000011606 */
[----:B------:R-:W-:Y:S01]  /*58d0*/  IMAD R77, R74, R4, R77 ;  /* 0x000000044a4d7224 */ /* 0x000fe200078e024d */
[----:B------:R-:W-:Y:S05]  /*58e0*/  SEL R15, R5, R6, !P2 ;  /* 0x00000006050f7207 */ /* 0x000fea0005000000 */
[----:B------:R-:W-:Y:S02]  /*58f0*/  IMAD.MOV R6, RZ, RZ, -R15 ;  /* 0x000000ffff067224 */ /* 0x000fe400078e0a0f */
[C---:B------:R-:W-:Y:S04]  /*5900*/  @!P0 IMAD.HI.U32 R2, R3.reuse, R68, RZ ;  /* 0x0000004403028227 */ /* 0x040fe800078e00ff */
[----:B------:R-:W-:Y:S01]  /*5910*/  IMAD R6, R72, R6, R5 ;  /* 0x0000000648067224 */ /* 0x000fe200078e0205 */
[----:B------:R-:W-:Y:S04]  /*5920*/  @!P0 SHF.R.U32.HI R2, RZ, R69, R2 ;  /* 0x00000045ff028219 */ /* 0x000fe80000011602 */
[----:B------:R-:W-:Y:S02]  /*5930*/  @!P0 SEL R0, R3, R2, !P2 ;  /* 0x0000000203008207 */ /* 0x000fe40005000000 */
[----:B------:R-:W-:Y:S02]  /*5940*/  IADD3 R2, PT, PT, -R5, RZ, RZ ;  /* 0x000000ff05027210 */ /* 0x000fe40007ffe1ff */
[----:B------:R-:W-:Y:S01]  /*5950*/  @!P0 IADD3 R8, PT, PT, R15, -R0, RZ ;  /* 0x800000000f088210 */ /* 0x000fe20007ffe0ff */
[----:B------:R-:W-:Y:S02]  /*5960*/  @!P0 IMAD R0, R7, R6, R0 ;  /* 0x0000000607008224 */ /* 0x000fe400078e0200 */
[----:B------:R-:W-:Y:S02]  /*5970*/  IMAD R75, R70, R2, R75 ;  /* 0x00000002464b7224 */ /* 0x000fe400078e024b */
[----:B------:R-:W-:Y:S02]  /*5980*/  @!P0 IMAD R5, R8, R72, R3 ;  /* 0x0000004808058224 */ /* 0x000fe400078e0203 */
[----:B------:R-:W-:Y:S04]  /*5990*/  @!P0 IMAD.MOV.U32 R3, RZ, RZ, R0 ;  /* 0x000000ffff038224 */ /* 0x000fe800078e0000 */
[----:B------:R-:W-:Y:S02]  /*59a0*/  IMAD R77, R3, R74, R77 ;  /* 0x0000004a034d7224 */ /* 0x000fe400078e024d */
[----:B------:R-:W-:Y:S07]  /*59b0*/  IMAD R75, R5, R70, R75 ;  /* 0x00000046054b7224 */ /* 0x000fee00078e024b */
.L_x_101:
[----:B-1----:R-:W-:Y:S01]  /*59c0*/  @!P1 ISETP.NE.AND P0, PT, R10, 0x1, PT ;  /* 0x000000010a00980c */ /* 0x002fe20003f05270 */
[----:B------:R-:W-:Y:S01]  /*59d0*/  @!P1 IMAD.HI.U32 R0, R77, R12, RZ ;  /* 0x0000000c4d009227 */ /* 0x000fe200078e00ff */
[----:B------:R-:W-:Y:S01]  /*59e0*/  @!P1 ISETP.NE.AND P2, PT, R9, 0x1, PT ;  /* 0x000000010900980c */ /* 0x000fe20003f45270 */
[----:B------:R-:W-:Y:S01]  /*59f0*/  ULOP3.LUT UP0, URZ, UR48, 0x1b0, URZ, 0xc0, !UPT ;  /* 0x000001b030ff7892 */ /* 0x000fe2000f80c0ff */
[----:B------:R-:W-:Y:S01]  /*5a00*/  R2UR UR42, R21 ;  /* 0x00000000152a72ca */ /* 0x000fe200000e0000 */
[----:B------:R-:W-:Y:S01]  /*5a10*/  @!P1 IMAD.HI.U32 R3, R75, R11, RZ ;  /* 0x0000000b4b039227 */ /* 0x000fe200078e00ff */
[----:B------:R-:W-:Y:S02]  /*5a20*/  @!P1 SHF.R.U32.HI R0, RZ, R13, R0 ;  /* 0x0000000dff009219 */ /* 0x000fe40000011600 */
[----:B------:R-:W-:Y:S01]  /*5a30*/  R2UR UR41, R20 ;  /* 0x00000000142972ca */ /* 0x000fe200000e0000 */
[----:B------:R-:W-:Y:S01]  /*5a40*/  VIADD R169, R169, 0x1 ;  /* 0x00000001a9a97836 */ /* 0x000fe20000000000 */
[----:B------:R-:W-:Y:S02]  /*5a50*/  @!P1 SHF.R.U32.HI R2, RZ, R14, R3 ;  /* 0x0000000eff029219 */ /* 0x000fe40000011603 */
[----:B------:R-:W-:Y:S02]  /*5a60*/  @!P1 SEL R3, R77, R0, !P2 ;  /* 0x000000004d039207 */ /* 0x000fe40005000000 */
[----:B------:R-:W-:Y:S02]  /*5a70*/  @!P1 SEL R2, R75, R2, !P0 ;  /* 0x000000024b029207 */ /* 0x000fe40004000000 */
[----:B------:R-:W-:Y:S01]  /*5a80*/  @P4 SHF.R.U32.HI R158, RZ, 0x10, R17 ;  /* 0x00000010ff9e4819 */ /* 0x000fe20000011611 */
[----:B------:R-:W-:Y:S02]  /*5a90*/  USHF.L.U32 UR42, UR42, 0x7, URZ ;  /* 0x000000072a2a7899 */ /* 0x000fe400080006ff */
[----:B------:R-:W-:Y:S02]  /*5aa0*/  @!P1 IMAD.IADD R0, R2, 0x1, -R3 ;  /* 0x0000000102009824 */ /* 0x000fe400078e0a03 */
[----:B------:R-:W-:Y:S01]  /*5ab0*/  @!P1 IMAD.IADD R2, R3, 0x1, -R2 ;  /* 0x0000000103029824 */ /* 0x000fe200078e0a02 */
[----:B------:R-:W-:Y:S01]  /*5ac0*/  USHF.L.U32 UR41, UR41, 0x7, URZ ;  /* 0x0000000729297899 */ /* 0x000fe200080006ff */
[----:B------:R-:W-:Y:S02]  /*5ad0*/  @!P1 IMAD R77, R0, R9, R77 ;  /* 0x00000009004d9224 */ /* 0x000fe400078e024d */
[----:B------:R-:W-:Y:S01]  /*5ae0*/  @!P1 IMAD R75, R2, R10, R75 ;  /* 0x0000000a024b9224 */ /* 0x000fe200078e024b */
[----:B------:R-:W-:Y:S08]  /*5af0*/  BRA.U !UP0, `(.L_x_102) ;  /* 0x0000000108407547 */ /* 0x000ff0000b800000 */
[----:B------:R-:W1:Y:S01]  /*5b00*/  LDCU.64 UR8, c[0x4][0x80] ;  /* 0x01001000ff0877ac */ /* 0x000e620008000a00 */
[----:B------:R-:W-:Y:S01]  /*5b10*/  MOV R3, 0x0 ;  /* 0x0000000000037802 */ /* 0x000fe20000000f00 */
[----:B------:R-:W-:Y:S02]  /*5b20*/  HFMA2 R12, -RZ, RZ, 0, 5.9604644775390625e-08 ;  /* 0x00000001ff0c7431 */ /* 0x000fe400000001ff */
[----:B------:R-:W-:Y:S02]  /*5b30*/  IMAD.MOV.U32 R8, RZ, RZ, 0x70 ;  /* 0x00000070ff087424 */ /* 0x000fe400078e00ff */
[----:B------:R-:W-:Y:S01]  /*5b40*/  IMAD.MOV.U32 R13, RZ, RZ, RZ ;  /* 0x000000ffff0d7224 */ /* 0x000fe200078e00ff */
[----:B------:R-:W2:Y:S01]  /*5b50*/  LDCU.64 UR6, c[0x4][0x88] ;  /* 0x01001100ff0677ac */ /* 0x000ea20008000a00 */
[----:B------:R-:W3:Y:S01]  /*5b60*/  LDC.64 R2, c[0x4][R3] ;  /* 0x0100000003027b82 */ /* 0x000ee20000000a00 */
[----:B------:R-:W4:Y:S01]  /*5b70*/  LDCU.64 UR4, c[0x4][0x8] ;  /* 0x01000100ff0477ac */ /* 0x000f220008000a00 */
[----:B-1----:R-:W-:Y:S01]  /*5b80*/  MOV R5, UR9 ;  /* 0x0000000900057c02 */ /* 0x002fe20008000f00 */
[----:B------:R-:W-:Y:S01]  /*5b90*/  IMAD.U32 R4, RZ, RZ, UR8 ;  /* 0x00000008ff047e24 */ /* 0x000fe2000f8e00ff */
[----:B--2---:R-:W-:Y:S01]  /*5ba0*/  MOV R7, UR7 ;  /* 0x0000000700077c02 */ /* 0x004fe20008000f00 */
[----:B------:R-:W-:Y:S01]  /*5bb0*/  IMAD.U32 R6, RZ, RZ, UR6 ;  /* 0x00000006ff067e24 */ /* 0x000fe2000f8e00ff */
[----:B----4-:R-:W-:Y:S01]  /*5bc0*/  MOV R11, UR5 ;  /* 0x00000005000b7c02 */ /* 0x010fe20008000f00 */
[----:B------:R-:W-:Y:S02]  /*5bd0*/  IMAD.U32 R10, RZ, RZ, UR4 ;  /* 0x00000004ff0a7e24 */ /* 0x000fe4000f8e00ff */
[----:B------:R-:W-:Y:S07]  /*5be0*/  LEPC R20, `(.L_x_102) ;  /* 0x000000001014794e */ /* 0x000fee0000000000 */
[----:B---3-5:R-:W-:Y:S05]  /*5bf0*/  CALL.ABS.NOINC R2 ;  /* 0x0000000002007343 */ /* 0x028fea0003c00000 */
.L_x_102:
[----:B------:R-:W-:Y:S01]  /*5c00*/  LOP3.LUT P0, RZ, R166, 0x1b0, RZ, 0xc0, !PT ;  /* 0x000001b0a6ff7812 */ /* 0x000fe2000780c0ff */
[----:B------:R-:W-:Y:S11]  /*5c10*/  BSSY.RECONVERGENT B6, `(.L_x_103) ;  /* 0x0000013000067945 */ /* 0x000ff60003800200 */
[----:B------:R-:W-:Y:S01]  /*5c20*/  @!UPT UIADD3 URZ, UPT, UPT, URZ, URZ, URZ ;  /* 0x000000fffffff290 */ /* 0x000fe2000fffe0ff */
[----:B------:R-:W-:Y:S05]  /*5c30*/  @!P0 BRA `(.L_x_104) ;  /* 0x0000000000408947 */ /* 0x000fea0003800000 */
        /* <DEDUP_REMOVED lines=16> */
.L_x_104:
[----:B------:R-:W-:Y:S05]  /*5d40*/  BSYNC.RECONVERGENT B6 ;  /* 0x0000000000067941 */ /* 0x000fea0003800200 */
.L_x_103:
[----:B------:R-:W-:Y:S01]  /*5d50*/  ISETP.NE.U32.AND P4, PT, R146, RZ, PT ;  /* 0x000000ff9200720c */ /* 0x000fe20003f85070 */
[----:B------:R-:W-:Y:S01]  /*5d60*/  UISETP.NE.AND UP2, UPT, UR50, URZ, UPT ;  /* 0x000000ff3200728c */ /* 0x000fe2000bf45270 */
[----:B------:R-:W-:Y:S01]  /*5d70*/  ISETP.NE.U32.AND P2, PT, RZ, UR38, PT ;  /* 0x00000026ff007c0c */ /* 0x000fe2000bf45070 */
[----:B------:R-:W-:Y:S01]  /*5d80*/  UISETP.NE.U32.AND UP1, UPT, UR44, URZ, UPT ;  /* 0x000000ff2c00728c */ /* 0x000fe2000bf25070 */
[----:B------:R-:W-:Y:S01]  /*5d90*/  ISETP.NE.AND.EX P4, PT, R147, RZ, PT, P4 ;  /* 0x000000ff9300720c */ /* 0x000fe20003f85340 */
[----:B------:R-:W-:Y:S01]  /*5da0*/  UPLOP3.LUT UP0, UPT, UPT, UPT, UPT, 0x40, 0x4 ;  /* 0x000000000004789c */ /* 0x000fe20003f0e870 */
[----:B------:R-:W-:Y:S01]  /*5db0*/  ISETP.NE.AND.EX P2, PT, RZ, UR39, PT, P2 ;  /* 0x00000027ff007c0c */ /* 0x000fe2000bf45320 */
[----:B------:R-:W-:Y:S01]  /*5dc0*/  UISETP.NE.AND.EX UP1, UPT, UR45, URZ, UPT, UP1 ;  /* 0x000000ff2d00728c */ /* 0x000fe2000bf25310 */
[----:B------:R-:W-:Y:S04]  /*5dd0*/  PLOP3.LUT P1, PT, PT, PT, UP2, 0x80, 0x8 ;  /* 0x000000000008781c */ /* 0x000fe80003f2f028 */
[----:B------:R-:W-:Y:S06]  /*5de0*/  @UP2 UPLOP3.LUT UP0, UPT, UPT, UPT, UP1, 0x80, 0x8 ;  /* 0x000000000008289c */ /* 0x000fec0003f0f010 */
[----:B------:R-:W-:Y:S01]  /*5df0*/  PLOP3.LUT P0, PT, PT, PT, UP0, 0x80, 0x8 ;  /* 0x000000000008781c */ /* 0x000fe20003f0f008 */
[----:B------:R-:W-:Y:S01]  /*5e00*/  @!UPT UIADD3 URZ, UPT, UPT, URZ, URZ, URZ ;  /* 0x000000fffffff290 */ /* 0x000fe2000fffe0ff */
[----:B------:R-:W-:Y:S11]  /*5e10*/  BRA.U !UP1, `(.L_x_105) ;  /* 0x0000000109387547 */ /* 0x000ff6000b800000 */
[----:B------:R-:W-:Y:S01]  /*5e20*/  UISETP.NE.U32.AND UP0, UPT, UR38, URZ, UPT ;  /* 0x000000ff2600728c */ /* 0x000fe2000bf05070 */
[----:B------:R-:W-:Y:S02]  /*5e30*/  HFMA2 R0, -RZ, RZ, 0, 5.9604644775390625e-08 ;  /* 0x00000001ff007431 */ /* 0x000fe400000001ff */
[----:B------:R-:W-:Y:S01]  /*5e40*/  IMAD.MOV.U32 R151, RZ, RZ, 0x1 ;  /* 0x00000001ff977424 */ /* 0x000fe200078e00ff */
[----:B------:R-:W-:Y:S06]  /*5e50*/  UISETP.NE.AND.EX UP0, UPT, UR39, URZ, UPT, UP0 ;  /* 0x000000ff2700728c */ /* 0x000fec000bf05300 */
[----:B------:R-:W-:Y:S05]  /*5e60*/  PLOP3.LUT P3, PT, PT, PT, UP0, 0x80, 0x8 ;  /* 0x000000000008781c */ /* 0x000fea0003f6f008 */
[----:B------:R-:W1:Y:S01]  /*5e70*/  @UP0 LDCU.64 UR6, c[0x0][0x888] ;  /* 0x00011100ff0607ac */ /* 0x000e620008000a00 */
[----:B------:R-:W-:Y:S07]  /*5e80*/  @UP0 UIMAD UR4, UR36, UR44, URZ ;  /* 0x0000002c240402a4 */ /* 0x000fee000f8e02ff */
[----:B------:R-:W-:Y:S01]  /*5e90*/  @!P3 PRMT R151, R0, 0x7610, R151 ;  /* 0x000076100097b816 */ /* 0x000fe20000000097 */
[----:B-1----:R-:W-:Y:S03]  /*5ea0*/  @UP0 UIMAD.WIDE UR6, UR4, 0x4, UR6 ;  /* 0x00000004040608a5 */ /* 0x002fe6000f8e0206 */
[----:B------:R-:W1:Y:S03]  /*5eb0*/  @!UP0 LDCU UR4, c[0x0][0x880] ;  /* 0x00011000ff0487ac */ /* 0x000e660008000800 */
[----:B------:R-:W-:Y:S01]  /*5ec0*/  IMAD.U32 R2, RZ, RZ, UR6 ;  /* 0x00000006ff027e24 */ /* 0x000fe2000f8e00ff */
[----:B------:R-:W-:Y:S05]  /*5ed0*/  MOV R3, UR7 ;  /* 0x0000000700037c02 */ /* 0x000fea0008000f00 */
[----:B-----5:R2:W5:Y:S02]  /*5ee0*/  @P3 LDG.E R82, desc[UR46][R2.64] ;  /* 0x0000002e02523981 */ /* 0x020564000c1e1900 */
[----:B-12---:R-:W-:Y:S02]  /*5ef0*/  @!P3 IMAD.U32 R82, RZ, RZ, UR4 ;  /* 0x00000004ff52be24 */ /* 0x006fe4000f8e00ff */
.L_x_105:
[----:B------:R-:W-:Y:S05]  /*5f00*/  @!P4 BRA `(.L_x_106) ;  /* 0x000000000020c947 */ /* 0x000fea0003800000 */
[----:B------:R-:W-:Y:S04]  /*5f10*/  ISETP.NE.U32.AND P3, PT, R144, RZ, PT ;  /* 0x000000ff9000720c */ /* 0x000fe80003f65070 */
[----:B------:R-:W-:Y:S11]  /*5f20*/  ISETP.NE.AND.EX P3, PT, R145, RZ, PT, P3 ;  /* 0x000000ff9100720c */ /* 0x000ff60003f65330 */
[----:B------:R-:W-:Y:S02]  /*5f30*/  @!UPT UIADD3 URZ, UPT, UPT, URZ, URZ, URZ ;  /* 0x000000fffffff290 */ /* 0x000fe4000fffe0ff */
[----:B------:R-:W1:Y:S01]  /*5f40*/  @P3 LDC.64 R2, c[0x0][0x8a8] ;  /* 0x00022a00ff023b82 */ /* 0x000e620000000a00 */
[----:B------:R-:W-:Y:S04]  /*5f50*/  @P3 IMAD R0, R146, UR36, RZ ;  /* 0x0000002492003c24 */ /* 0x000fe8000f8e02ff */
[----:B-1----:R-:W-:Y:S05]  /*5f60*/  @P3 IMAD.WIDE R2, R0, 0x4, R2 ;  /* 0x0000000400023825 */ /* 0x002fea00078e0202 */
[----:B-----5:R1:W5:Y:S02]  /*5f70*/  @P3 LDG.E R78, desc[UR46][R2.64] ;  /* 0x0000002e024e3981 */ /* 0x020364000c1e1900 */
[----:B-1----:R-:W2:Y:S02]  /*5f80*/  @!P3 LDC R78, c[0x0][0x8a0] ;  /* 0x00022800ff4ebb82 */ /* 0x002ea40000000800 */
.L_x_106:
[----:B-----5:R-:W-:Y:S01]  /*5f90*/  ISETP.NE.AND P4, PT, R82, RZ, PT ;  /* 0x000000ff5200720c */ /* 0x020fe20003f85270 */
[----:B------:R-:W-:Y:S01]  /*5fa0*/  BSSY B1, `(.L_x_107) ;  /* 0x0000048000017945 */ /* 0x000fe20003800000 */
[----:B------:R-:W-:Y:S01]  /*5fb0*/  SEL R7, RZ, 0xffffffff, P2 ;  /* 0xffffffffff077807 */ /* 0x000fe20001000000 */
[----:B------:R-:W-:Y:S01]  /*5fc0*/  IMAD.MOV.U32 R117, RZ, RZ, 0x1 ;  /* 0x00000001ff757424 */ /* 0x000fe200078e00ff */
[----:B------:R-:W-:Y:S01]  /*5fd0*/  LOP3.LUT P3, RZ, R151, 0xff, RZ, 0xc0, !PT ;  /* 0x000000ff97ff7812 */ /* 0x000fe2000786c0ff */
[----:B------:R-:W-:Y:S01]  /*5fe0*/  IMAD R80, R76, 0x80, R79 ;  /* 0x000000804c507824 */ /* 0x000fe200078e024f */
[----:B------:R-:W-:Y:S02]  /*5ff0*/  @P1 SEL R0, RZ, 0xffffffff, P4 ;  /* 0xffffffffff001807 */ /* 0x000fe40002000000 */
[----:B------:R-:W-:Y:S02]  /*6000*/  CS2R R98, SRZ ;  /* 0x0000000000627805 */ /* 0x000fe4000001ff00 */
[----:B------:R-:W-:Y:S02]  /*6010*/  LEA R3, R160, UR49, 0x3 ;  /* 0x00000031a0037c11 */ /* 0x000fe4000f8e18ff */
[----:B------:R-:W-:Y:S02]  /*6020*/  CS2R R96, SRZ ;  /* 0x0000000000607805 */ /* 0x000fe4000001ff00 */
[----:B------:R-:W-:Y:S02]  /*6030*/  @P0 SEL R0, R7, R0, !P3 ;  /* 0x0000000007000207 */ /* 0x000fe40005800000 */
[----:B------:R-:W-:Y:S02]  /*6040*/  CS2R R94, SRZ ;  /* 0x00000000005e7805 */ /* 0x000fe4000001ff00 */
[----:B------:R-:W-:Y:S02]  /*6050*/  LEA R116, R76, UR49, 0x3 ;  /* 0x000000314c747c11 */ /* 0x000fe4000f8e18ff */
[----:B------:R-:W-:Y:S02]  /*6060*/  CS2R R92, SRZ ;  /* 0x00000000005c7805 */ /* 0x000fe4000001ff00 */
[----:B------:R-:W-:Y:S02]  /*6070*/  @P1 LOP3.LUT R0, R0, 0x1, RZ, 0xc0, !PT ;  /* 0x0000000100001812 */ /* 0x000fe400078ec0ff */
[----:B------:R-:W-:Y:S02]  /*6080*/  CS2R R90, SRZ ;  /* 0x00000000005a7805 */ /* 0x000fe4000001ff00 */
[----:B------:R-:W-:Y:S02]  /*6090*/  SHF.L.U32 R5, R162, 0x1f, RZ ;  /* 0x0000001fa2057819 */ /* 0x000fe400000006ff */
[----:B------:R-:W-:Y:S02]  /*60a0*/  CS2R R88, SRZ ;  /* 0x0000000000587805 */ /* 0x000fe4000001ff00 */
[----:B------:R-:W-:Y:S02]  /*60b0*/  ISETP.NE.U32.OR P6, PT, R0, 0x1, !P1 ;  /* 0x000000010000780c */ /* 0x000fe40004fc5470 */
[----:B------:R-:W-:Y:S02]  /*60c0*/  CS2R R102, SRZ ;  /* 0x0000000000667805 */ /* 0x000fe4000001ff00 */
[----:B------:R-:W-:Y:S02]  /*60d0*/  PLOP3.LUT P2, PT, PT, PT, UP1, 0x80, 0x8 ;  /* 0x000000000008781c */ /* 0x000fe40003f4f018 */
[----:B------:R-:W-:Y:S02]  /*60e0*/  CS2R R100, SRZ ;  /* 0x0000000000647805 */ /* 0x000fe4000001ff00 */
[----:B------:R-:W-:Y:S02]  /*60f0*/  SEL R0, RZ, 0xffffffff, P4 ;  /* 0xffffffffff007807 */ /* 0x000fe40002000000 */
[----:B------:R-:W-:Y:S03]  /*6100*/  P2R R104, PR, RZ, 0x40 ;  /* 0x00000040ff687803 */ /* 0x000fe60000000000 */
[----:B------:R-:W-:Y:S04]  /*6110*/  @P6 SHF.L.U32 R2, R159, 0x1f, RZ ;  /* 0x0000001f9f026819 */ /* 0x000fe800000006ff */
[----:B------:R-:W-:Y:S01]  /*6120*/  @P2 SEL R0, R7, R0, !P3 ;  /* 0x0000000007002207 */ /* 0x000fe20005800000 */
[----:B------:R-:W1:Y:S03]  /*6130*/  @P6 SYNCS.PHASECHK.TRANS64.TRYWAIT P1, [R3+URZ+0x180], R2 ;  /* 0x00018002030065a7 */ /* 0x000e6600080211ff */
[----:B------:R-:W-:Y:S04]  /*6140*/  LOP3.LUT R0, R0, 0x1, RZ, 0xc0, !PT ;  /* 0x0000000100007812 */ /* 0x000fe800078ec0ff */
[----:B------:R-:W-:Y:S04]  /*6150*/  ISETP.NE.U32.AND P5, PT, R0, 0x1, PT ;  /* 0x000000010000780c */ /* 0x000fe80003fa5070 */
[----:B------:R-:W-:Y:S01]  /*6160*/  P2R R118, PR, RZ, 0x20 ;  /* 0x00000020ff767803 */ /* 0x000fe20000000000 */
[----:B------:R3:W4:Y:S01]  /*6170*/  SYNCS.PHASECHK.TRANS64.TRYWAIT P0, [R116+URZ+0x1d0], R5 ;  /* 0x0001d005740075a7 */ /* 0x00072200080011ff */
[----:B-1----:R-:W-:Y:S01]  /*6180*/  @P6 SEL R117, RZ, 0x1, !P1 ;  /* 0x00000001ff756807 */ /* 0x002fe20004800000 */
[----:B---3--:R-:W-:Y:S06]  /*6190*/  @!P6 BRA `(.L_x_108) ;  /* 0x0000000000a0e947 */ /* 0x008fec0003800000 */
[----:B------:R-:W-:Y:S01]  /*61a0*/  @P5 IMAD R7, R160, 0x2000, R153 ;  /* 0x00002000a0075824 */ /* 0x000fe200078e0299 */
[----:B------:R-:W-:Y:S01]  /*61b0*/  ISETP.NE.AND P1, PT, R117, RZ, PT ;  /* 0x000000ff7500720c */ /* 0x000fe20003f25270 */
[----:B------:R-:W-:Y:S01]  /*61c0*/  BSSY B0, `(.L_x_109) ;  /* 0x0000011000007945 */ /* 0x000fe20003800000 */
[----:B------:R-:W-:Y:S01]  /*61d0*/  CS2R R102, SRZ ;  /* 0x0000000000667805 */ /* 0x000fe2000001ff00 */
[----:B------:R-:W-:Y:S01]  /*61e0*/  @P5 VIADD R2, R7, UR49 ;  /* 0x0000003107025c36 */ /* 0x000fe20008000000 */
[----:B------:R-:W-:Y:S02]  /*61f0*/  CS2R R100, SRZ ;  /* 0x0000000000647805 */ /* 0x000fe4000001ff00 */
[----:B------:R-:W-:Y:S02]  /*6200*/  CS2R R90, SRZ ;  /* 0x00000000005a7805 */ /* 0x000fe4000001ff00 */
[----:B------:R-:W-:Y:S01]  /*6210*/  CS2R R88, SRZ ;  /* 0x0000000000587805 */ /* 0x000fe2000001ff00 */
[--C-:B------:R-:W-:Y:S01]  /*6220*/  @P5 IMAD.IADD R6, R165, 0x1, R2.reuse ;  /* 0x00000001a5065824 */ /* 0x100fe200078e0202 */
[----:B------:R-:W-:Y:S01]  /*6230*/  CS2R R94, SRZ ;  /* 0x00000000005e7805 */ /* 0x000fe2000001ff00 */
[--C-:B------:R-:W-:Y:S01]  /*6240*/  @P5 IMAD.IADD R4, R164, 0x1, R2.reuse ;  /* 0x00000001a4045824 */ /* 0x100fe200078e0202 */
[----:B------:R-:W-:Y:S01]  /*6250*/  CS2R R92, SRZ ;  /* 0x00000000005c7805 */ /* 0x000fe2000001ff00 */
[----:B------:R-:W-:Y:S01]  /*6260*/  @P5 IMAD R2, R163, 0x10, R2 ;  /* 0x00000010a3025824 */ /* 0x000fe200078e0202 */
[----:B------:R-:W-:Y:S02]  /*6270*/  CS2R R98, SRZ ;  /* 0x0000000000627805 */ /* 0x000fe4000001ff00 */
[----:B------:R-:W-:Y:S01]  /*6280*/  CS2R R96, SRZ ;  /* 0x0000000000607805 */ /* 0x000fe2000001ff00 */
[----:B------:R-:W-:Y:S06]  /*6290*/  @P1 BRA `(.L_x_110) ;  /* 0x00000000000c1947 */ /* 0x000fec0003800000 */
[----:B------:R-:W-:Y:S04]  /*62a0*/  SHF.L.U32 R0, R159, 0x1f, RZ ;  /* 0x0000001f9f007819 */ /* 0x000fe800000006ff */
[----:B------:R-:W1:Y:S02]  /*62b0*/  SYNCS.PHASECHK.TRANS64.TRYWAIT P1, [R3+URZ+0x180], R0 ;  /* 0x00018000030075a7 */ /* 0x000e6400080211ff */
[----:B-1----:R-:W-:Y:S05]  /*62c0*/  @!P1 BRA `(.L_x_111) ;  /* 0x0000003c00349947 */ /* 0x002fea0003800000 */
.L_x_110:
[----:B------:R-:W-:Y:S05]  /*62d0*/  BSYNC B0 ;  /* 0x0000000000007941 */ /* 0x000fea0003800000 */
.L_x_109:
[----:B------:R-:W-:Y:S01]  /*62e0*/  ISETP.NE.AND P1, PT, R118, RZ, PT ;  /* 0x000000ff7600720c */ /* 0x000fe20003f25270 */
[----:B-1----:R-:W-:Y:S02]  /*62f0*/  VIADD R3, R3, 0x190 ;  /* 0x0000019003037836 */ /* 0x002fe40000000000 */
[----:B------:R-:W-:Y:S02]  /*6300*/  IMAD.U32 R0, RZ, RZ, UR37 ;  /* 0x00000025ff007e24 */ /* 0x000fe4000f8e00ff */
[----:B------:R-:W-:Y:S03]  /*6310*/  VIADD R160, R160, 0x1 ;  /* 0x00000001a0a07836 */ /* 0x000fe60000000000 */
[----:B------:R-:W-:Y:S05]  /*6320*/  PRMT R0, R0, 0x654, R3 ;  /* 0x0000065400007816 */ /* 0x000fea0000000003 */
[----:B------:R1:W3:Y:S04]  /*6330*/  @P1 LDS.128 R100, [R7+UR49+0x400] ;  /* 0x0004003107641984 */ /* 0x0002e80008000c00 */
[----:B------:R1:W1:Y:S04]  /*6340*/  @P1 LDS.128 R88, [R6+0x400] ;  /* 0x0004000006581984 */ /* 0x0002680000000c00 */
[----:B------:R1:W1:Y:S04]  /*6350*/  @P1 LDS.128 R92, [R4+0x400] ;  /* 0x00040000045c1984 */ /* 0x0002680000000c00 */
[----:B------:R1:W1:Y:S01]  /*6360*/  @P1 LDS.128 R96, [R2+0x400] ;  /* 0x0004000002601984 */ /* 0x0002620000000c00 */
[C---:B------:R-:W-:Y:S01]  /*6370*/  ISETP.NE.AND P1, PT, R160.reuse, 0x2, PT ;  /* 0x00000002a000780c */ /* 0x040fe20003f25270 */
[----:B------:R-:W-:Y:S01]  /*6380*/  @!PT LDS RZ, [RZ] ;  /* 0x00000000fffff984 */ /* 0x000fe20000000800 */
[----:B------:R-:W-:Y:S01]  /*6390*/  @!PT LDS RZ, [RZ] ;  /* 0x00000000fffff984 */ /* 0x000fe20000000800 */
[----:B------:R-:W-:Y:S01]  /*63a0*/  @!PT LDS RZ, [RZ] ;  /* 0x00000000fffff984 */ /* 0x000fe20000000800 */
[----:B------:R-:W-:Y:S01]  /*63b0*/  @!PT LDS RZ, [RZ] ;  /* 0x00000000fffff984 */ /* 0x000fe20000000800 */
[----:B------:R5:W-:Y:S06]  /*63c0*/  MEMBAR.ALL.CTA ;  /* 0x0000000000007992 */ /* 0x000bec0000008000 */
[----:B-----5:R-:W5:Y:S01]  /*63d0*/  FENCE.VIEW.ASYNC.S ;  /* 0x00000000000073c6 */ /* 0x020f620000000000 */
[----:B------:R-:W-:Y:S01]  /*63e0*/  SEL R160, R160, RZ, P1 ;  /* 0x000000ffa0a07207 */ /* 0x000fe20000800000 */
[----:B-----5:R5:W-:Y:S02]  /*63f0*/  SYNCS.ARRIVE.TRANS64.RED.A1T0 RZ, [R0+URZ], RZ ;  /* 0x000000ff00ff79a7 */ /* 0x020be400081004ff */
[----:B-----5:R-:W-:Y:S04]  /*6400*/  SEL R0, RZ, 0x1, P1 ;  /* 0x00000001ff007807 */ /* 0x020fe80000800000 */
[----:B---3--:R-:W-:Y:S02]  /*6410*/  LOP3.LUT R159, R159, R0, RZ, 0x3c, !PT ;  /* 0x000000009f9f7212 */ /* 0x008fe400078e3cff */
.L_x_108:
[----:B------:R-:W-:Y:S05]  /*6420*/  BSYNC B1 ;  /* 0x0000000000017941 */ /* 0x000fea0003800000 */
.L_x_107:
[----:B------:R-:W-:Y:S04]  /*6430*/  SHF.R.U32.HI R3, RZ, 0x15, R80 ;  /* 0x00000015ff037819 */ /* 0x000fe80000011650 */
[----:B------:R-:W-:Y:S01]  /*6440*/  LOP3.LUT P1, RZ, R3, 0x3, R154, 0x48, !PT ;  /* 0x0000000303ff7812 */ /* 0x000fe2000782489a */
[----:B------:R-:W-:Y:S01]  /*6450*/  @!UPT UIADD3 URZ, UPT, UPT, URZ, URZ, URZ ;  /* 0x000000fffffff290 */ /* 0x000fe2000fffe0ff */
[----:B----4-:R-:W-:Y:S11]  /*6460*/  @P0 BRA `(.L_x_112) ;  /* 0x0000000000080947 */ /* 0x010ff60003800000 */
[----:B------:R-:W3:Y:S02]  /*6470*/  SYNCS.PHASECHK.TRANS64.TRYWAIT P0, [R116+URZ+0x1d0], R5 ;  /* 0x0001d005740075a7 */ /* 0x000ee400080011ff */
[----:B---3--:R-:W-:Y:S05]  /*6480*/  @!P0 BRA `(.L_x_113) ;  /* 0x0000003800d88947 */ /* 0x008fea0003800000 */
.L_x_112:
[----:B------:R-:W-:Y:S05]  /*6490*/  @!P1 BRA `(.L_x_114) ;  /* 0x0000000000409947 */ /* 0x000fea0003800000 */
[----:B------:R-:W3:Y:S01]  /*64a0*/  LDCU.64 UR8, c[0x4][0x70] ;  /* 0x01000e00ff0877ac */ /* 0x000ee20008000a00 */
[----:B------:R-:W-:Y:S01]  /*64b0*/  MOV R3, 0x0 ;  /* 0x0000000000037802 */ /* 0x000fe20000000f00 */
[----:B------:R-:W-:Y:S02]  /*64c0*/  HFMA2 R12, -RZ, RZ, 0, 5.9604644775390625e-08 ;  /* 0x00000001ff0c7431 */ /* 0x000fe400000001ff */
[----:B------:R-:W-:Y:S02]  /*64d0*/  IMAD.MOV.U32 R8, RZ, RZ, 0x192 ;  /* 0x00000192ff087424 */ /* 0x000fe400078e00ff */
[----:B------:R-:W-:Y:S01]  /*64e0*/  IMAD.MOV.U32 R13, RZ, RZ, RZ ;  /* 0x000000ffff0d7224 */ /* 0x000fe200078e00ff */
[----:B------:R-:W4:Y:S01]  /*64f0*/  LDCU.64 UR6, c[0x4][0x78] ;  /* 0x01000f00ff0677ac */ /* 0x000f220008000a00 */
[----:B-1----:R-:W1:Y:S01]  /*6500*/  LDC.64 R2, c[0x4][R3] ;  /* 0x0100000003027b82 */ /* 0x002e620000000a00 */
[----:B------:R-:W5:Y:S01]  /*6510*/  LDCU.64 UR4, c[0x4][0x10] ;  /* 0x01000200ff0477ac */ /* 0x000f620008000a00 */
[----:B---3--:R-:W-:Y:S01]  /*6520*/  MOV R5, UR9 ;  /* 0x0000000900057c02 */ /* 0x008fe20008000f00 */
[----:B------:R-:W-:Y:S01]  /*6530*/  IMAD.U32 R4, RZ, RZ, UR8 ;  /* 0x00000008ff047e24 */ /* 0x000fe2000f8e00ff */
[----:B----4-:R-:W-:Y:S01]  /*6540*/  MOV R7, UR7 ;  /* 0x0000000700077c02 */ /* 0x010fe20008000f00 */
[----:B------:R-:W-:Y:S01]  /*6550*/  IMAD.U32 R6, RZ, RZ, UR6 ;  /* 0x00000006ff067e24 */ /* 0x000fe2000f8e00ff */
[----:B-----5:R-:W-:Y:S01]  /*6560*/  MOV R11, UR5 ;  /* 0x00000005000b7c02 */ /* 0x020fe20008000f00 */
[----:B------:R-:W-:Y:S02]  /*6570*/  IMAD.U32 R10, RZ, RZ, UR4 ;  /* 0x00000004ff0a7e24 */ /* 0x000fe4000f8e00ff */
[----:B------:R-:W-:Y:S07]  /*6580*/  LEPC R20, `(.L_x_114) ;  /* 0x000000001014794e */ /* 0x000fee0000000000 */
[----:B-12---:R-:W-:Y:S05]  /*6590*/  CALL.ABS.NOINC R2 ;  /* 0x0000000002007343 */ /* 0x006fea0003c00000 */
.L_x_114:
[----:B------:R-:W-:Y:S01]  /*65a0*/  SHF.L.U32 R83, R100, 0x10, RZ ;  /* 0x0000001064537819 */ /* 0x000fe200000006ff */
[----:B------:R-:W-:Y:S05]  /*65b0*/  WARPSYNC.ALL ;  /* 0x0000000000007948 */ /* 0x000fea0003800000 */
[----:B------:R-:W-:Y:S01]  /*65c0*/  R2UR UR4, R80 ;  /* 0x00000000500472ca */ /* 0x000fe200000e0000 */
[----:B------:R-:W-:Y:S01]  /*65d0*/  BSSY.RECONVERGENT B0, `(.L_x_115) ;  /* 0x0000121000007945 */ /* 0x000fe20003800200 */
[----:B------:R-:W-:Y:S02]  /*65e0*/  ISETP.NE.AND P6, PT, R104, RZ, PT ;  /* 0x000000ff6800720c */ /* 0x000fe40003fc5270 */
[----:B------:R-:W-:Y:S02]  /*65f0*/  IADD3 R119, PT, PT, R153, UR49, RZ ;  /* 0x0000003199777c10 */ /* 0x000fe4000fffe0ff */
[----:B------:R-:W-:Y:S02]  /*6600*/  SHF.L.U32 R124, R163, 0x4, RZ ;  /* 0x00000004a37c7819 */ /* 0x000fe400000006ff */
[-C--:B------:R-:W-:Y:S02]  /*6610*/  IADD3 R172, PT, PT, R165, R119.reuse, RZ ;  /* 0x00000077a5ac7210 */ /* 0x080fe40007ffe0ff */
[----:B------:R-:W-:Y:S02]  /*6620*/  IADD3 R171, PT, PT, R164, R119, RZ ;  /* 0x00000077a4ab7210 */ /* 0x000fe40007ffe0ff */
[----:B------:R-:W-:Y:S01]  /*6630*/  IADD3 R170, PT, PT, R119, R124, RZ ;  /* 0x0000007c77aa7210 */ /* 0x000fe20007ffe0ff */
[----:B-1-3--:R-:W2:Y:S01]  /*6640*/  LDTM.x64 R4, tmem[UR4] ;  /* 0x00000004000479ee */ /* 0x00aea20008340000 */
[C---:B------:R-:W-:Y:S02]  /*6650*/  PRMT R81, R100.reuse, 0x8880, RZ ;  /* 0x0000888064517816 */ /* 0x040fe400000000ff */
[----:B------:R-:W-:Y:S02]  /*6660*/  SHF.R.S32.HI R83, RZ, 0x18, R83 ;  /* 0x00000018ff537819 */ /* 0x000fe40000011453 */
[----:B------:R-:W-:Y:S02]  /*6670*/  SHF.R.S32.HI R86, RZ, 0x18, R101 ;  /* 0x00000018ff567819 */ /* 0x000fe40000011465 */
[----:B------:R-:W-:Y:S02]  /*6680*/  SHF.L.U32 R84, R100, 0x8, RZ ;  /* 0x0000000864547819 */ /* 0x000fe400000006ff */
[----:B------:R-:W-:Y:S02]  /*6690*/  SHF.L.U32 R85, R101, 0x8, RZ ;  /* 0x0000000865557819 */ /* 0x000fe400000006ff */
[----:B------:R-:W-:Y:S02]  /*66a0*/  SHF.R.S32.HI R84, RZ, 0x18, R84 ;  /* 0x00000018ff547819 */ /* 0x000fe40000011454 */
[----:B------:R-:W-:Y:S02]  /*66b0*/  SHF.R.S32.HI R85, RZ, 0x18, R85 ;  /* 0x00000018ff557819 */ /* 0x000fe40000011455 */
[----:B------:R-:W-:Y:S02]  /*66c0*/  SHF.L.U32 R87, R98, 0x8, RZ ;  /* 0x0000000862577819 */ /* 0x000fe400000006ff */
[----:B------:R-:W-:Y:S02]  /*66d0*/  ISETP.NE.AND P0, PT, R167, RZ, PT ;  /* 0x000000ffa700720c */ /* 0x000fe40003f05270 */
[----:B------:R-:W-:Y:S02]  /*66e0*/  SHF.R.S32.HI R87, RZ, 0x18, R87 ;  /* 0x00000018ff577819 */ /* 0x000fe40000011457 */
[----:B------:R-:W-:Y:S02]  /*66f0*/  LEA R125, R160, UR49, 0x3 ;  /* 0x00000031a07d7c11 */ /* 0x000fe4000f8e18ff */
[----:B------:R-:W-:Y:S01]  /*6700*/  @P6 SHF.L.U32 R126, R159, 0x1f, RZ ;  /* 0x0000001f9f7e6819 */ /* 0x000fe200000006ff */
[C---:B--2---:R-:W-:Y:S02]  /*6710*/  IMAD R0, R78.reuse, R4, RZ ;  /* 0x000000044e007224 */ /* 0x044fe400078e02ff */
[C---:B------:R-:W-:Y:S02]  /*6720*/  IMAD R2, R78.reuse, R5, RZ ;  /* 0x000000054e027224 */ /* 0x040fe400078e02ff */
[----:B------:R-:W-:Y:S02]  /*6730*/  IMAD R3, R78, R6, RZ ;  /* 0x000000064e037224 */ /* 0x000fe400078e02ff */
[-C--:B------:R-:W-:Y:S01]  /*6740*/  IMAD R0, R81, R82.reuse, R0 ;  /* 0x0000005251007224 */ /* 0x080fe200078e0200 */
[----:B------:R-:W-:Y:S01]  /*6750*/  SHF.R.S32.HI R81, RZ, 0x18, R100 ;  /* 0x00000018ff517819 */ /* 0x000fe20000011464 */
[-C--:B------:R-:W-:Y:S01]  /*6760*/  IMAD R2, R83, R82.reuse, R2 ;  /* 0x0000005253027224 */ /* 0x080fe200078e0202 */
[C---:B------:R-:W-:Y:S01]  /*6770*/  PRMT R83, R101.reuse, 0x8880, RZ ;  /* 0x0000888065537816 */ /* 0x040fe200000000ff */
[----:B------:R-:W-:Y:S01]  /*6780*/  IMAD R3, R84, R82, R3 ;  /* 0x0000005254037224 */ /* 0x000fe200078e0203 */
[----:B------:R-:W-:Y:S01]  /*6790*/  SHF.L.U32 R84, R101, 0x10, RZ ;  /* 0x0000001065547819 */ /* 0x000fe200000006ff */
[C---:B------:R-:W-:Y:S02]  /*67a0*/  IMAD R7, R78.reuse, R7, RZ ;  /* 0x000000074e077224 */ /* 0x040fe400078e02ff */
[C---:B------:R-:W-:Y:S01]  /*67b0*/  IMAD R4, R78.reuse, R8, RZ ;  /* 0x000000084e047224 */ /* 0x040fe200078e02ff */
[----:B------:R-:W-:Y:S01]  /*67c0*/  SHF.R.S32.HI R84, RZ, 0x18, R84 ;  /* 0x00000018ff547819 */ /* 0x000fe20000011454 */
[----:B------:R-:W-:Y:S02]  /*67d0*/  IMAD R5, R78, R9, RZ ;  /* 0x000000094e057224 */ /* 0x000fe400078e02ff */
[----:B------:R-:W-:Y:S01]  /*67e0*/  IMAD R7, R81, R82, R7 ;  /* 0x0000005251077224 */ /* 0x000fe200078e0207 */
[----:B------:R-:W-:Y:S01]  /*67f0*/  PRMT R81, R102, 0x8880, RZ ;  /* 0x0000888066517816 */ /* 0x000fe200000000ff */
[----:B------:R-:W-:Y:S02]  /*6800*/  IMAD R6, R78, R10, RZ ;  /* 0x0000000a4e067224 */ /* 0x000fe400078e02ff */
[-C--:B------:R-:W-:Y:S01]  /*6810*/  IMAD R4, R83, R82.reuse, R4 ;  /* 0x0000005253047224 */ /* 0x080fe200078e0204 */
[----:B------:R-:W-:Y:S01]  /*6820*/  I2IP.S8.S32.SAT R105, R7, R3, RZ ;  /* 0x0000000307697239 */ /* 0x000fe200000014ff */
[----:B------:R-:W-:Y:S01]  /*6830*/  IMAD R5, R84, R82, R5 ;  /* 0x0000005254057224 */ /* 0x000fe200078e0205 */
[----:B------:R-:W-:Y:S01]  /*6840*/  SHF.L.U32 R83, R102, 0x10, RZ ;  /* 0x0000001066537819 */ /* 0x000fe200000006ff */
[----:B------:R-:W-:Y:S01]  /*6850*/  IMAD R11, R78, R11, RZ ;  /* 0x0000000b4e0b7224 */ /* 0x000fe200078e02ff */
[----:B------:R-:W-:Y:S01]  /*6860*/  I2IP.S8.S32.SAT R104, R2, R0, R105 ;  /* 0x0000000002687239 */ /* 0x000fe20000001469 */
[----:B------:R-:W-:Y:S01]  /*6870*/  IMAD R6, R85, R82, R6 ;  /* 0x0000005255067224 */ /* 0x000fe200078e0206 */
[----:B------:R-:W-:Y:S01]  /*6880*/  SHF.R.S32.HI R83, RZ, 0x18, R83 ;  /* 0x00000018ff537819 */ /* 0x000fe20000011453 */
[----:B------:R-:W-:Y:S01]  /*6890*/  IMAD R8, R78, R12, RZ ;  /* 0x0000000c4e087224 */ /* 0x000fe200078e02ff */
[----:B------:R-:W-:Y:S01]  /*68a0*/  SHF.L.U32 R85, R102, 0x8, RZ ;  /* 0x0000000866557819 */ /* 0x000fe200000006ff */
[----:B------:R-:W-:Y:S02]  /*68b0*/  IMAD R9, R78, R13, RZ ;  /* 0x0000000d4e097224 */ /* 0x000fe400078e02ff */
[----:B------:R-:W-:Y:S01]  /*68c0*/  IMAD R11, R86, R82, R11 ;  /* 0x00000052560b7224 */ /* 0x000fe200078e020b */
[----:B------:R-:W-:Y:S01]  /*68d0*/  SHF.R.S32.HI R85, RZ, 0x18, R85 ;  /* 0x00000018ff557819 */ /* 0x000fe20000011455 */
[C---:B------:R-:W-:Y:S01]  /*68e0*/  IMAD R10, R78.reuse, R14, RZ ;  /* 0x0000000e4e0a7224 */ /* 0x040fe200078e02ff */
[----:B------:R-:W-:Y:S01]  /*68f0*/  SHF.R.S32.HI R86, RZ, 0x18, R103 ;  /* 0x00000018ff567819 */ /* 0x000fe20000011467 */
[----:B------:R-:W-:Y:S01]  /*6900*/  IMAD R8, R81, R82, R8 ;  /* 0x0000005251087224 */ /* 0x000fe200078e0208 */
[----:B------:R-:W-:Y:S01]  /*6910*/  I2IP.S8.S32.SAT R106, R11, R6, RZ ;  /* 0x000000060b6a7239 */ /* 0x000fe200000014ff */
[----:B------:R-:W-:Y:S01]  /*6920*/  IMAD R9, R83, R82, R9 ;  /* 0x0000005253097224 */ /* 0x000fe200078e0209 */
[C---:B------:R-:W-:Y:S01]  /*6930*/  PRMT R83, R103.reuse, 0x8880, RZ ;  /* 0x0000888067537816 */ /* 0x040fe200000000ff */
[----:B------:R-:W-:Y:S01]  /*6940*/  IMAD.U32 R84, R103, 0x10000, RZ ;  /* 0x0001000067547824 */ /* 0x000fe200078e00ff */
[----:B------:R-:W-:Y:S01]  /*6950*/  I2IP.S8.S32.SAT R105, R5, R4, R106 ;  /* 0x0000000405697239 */ /* 0x000fe2000000146a */
[C---:B------:R-:W-:Y:S01]  /*6960*/  IMAD R15, R78.reuse, R15, RZ ;  /* 0x0000000f4e0f7224 */ /* 0x040fe200078e02ff */
[----:B------:R-:W-:Y:S01]  /*6970*/  SHF.R.S32.HI R81, RZ, 0x18, R102 ;  /* 0x00000018ff517819 */ /* 0x000fe20000011466 */
[----:B------:R-:W-:Y:S01]  /*6980*/  IMAD R10, R85, R82, R10 ;  /* 0x00000052550a7224 */ /* 0x000fe200078e020a */
[----:B------:R-:W-:Y:S01]  /*6990*/  SHF.R.S32.HI R84, RZ, 0x18, R84 ;  /* 0x00000018ff547819 */ /* 0x000fe20000011454 */
[C---:B------:R-:W-:Y:S01]  /*69a0*/  IMAD R12, R78.reuse, R16, RZ ;  /* 0x000000104e0c7224 */ /* 0x040fe200078e02ff */
[----:B------:R-:W-:Y:S01]  /*69b0*/  SHF.L.U32 R85, R103, 0x8, RZ ;  /* 0x0000000867557819 */ /* 0x000fe200000006ff */
[----:B------:R-:W-:Y:S02]  /*69c0*/  IMAD R13, R78, R17, RZ ;  /* 0x000000114e0d7224 */ /* 0x000fe400078e02ff */
[----:B------:R-:W-:Y:S01]  /*69d0*/  IMAD R15, R81, R82, R15 ;  /* 0x00000052510f7224 */ /* 0x000fe200078e020f */
[----:B------:R-:W-:Y:S01]  /*69e0*/  PRMT R81, R88, 0x8880, RZ ;  /* 0x0000888058517816 */ /* 0x000fe200000000ff */
[----:B------:R-:W-:Y:S01]  /*69f0*/  IMAD R14, R78, R18, RZ ;  /* 0x000000124e0e7224 */ /* 0x000fe200078e02ff */
[----:B------:R-:W-:Y:S01]  /*6a00*/  SHF.R.S32.HI R85, RZ, 0x18, R85 ;  /* 0x00000018ff557819 */ /* 0x000fe20000011455 */
[----:B------:R-:W-:Y:S01]  /*6a10*/  IMAD R12, R83, R82, R12 ;  /* 0x00000052530c7224 */ /* 0x000fe200078e020c */
[----:B------:R-:W-:Y:S01]  /*6a20*/  I2IP.S8.S32.SAT R106, R15, R10, RZ ;  /* 0x0000000a0f6a7239 */ /* 0x000fe200000014ff */
[----:B------:R-:W-:Y:S01]  /*6a30*/  IMAD R13, R84, R82, R13 ;  /* 0x00000052540d7224 */ /* 0x000fe200078e020d */
[----:B------:R-:W-:Y:S01]  /*6a40*/  SHF.L.U32 R83, R88, 0x10, RZ ;  /* 0x0000001058537819 */ /* 0x000fe200000006ff */
[C---:B------:R-:W-:Y:S01]  /*6a50*/  IMAD R19, R78.reuse, R19, RZ ;  /* 0x000000134e137224 */ /* 0x040fe200078e02ff */
[----:B------:R-:W-:Y:S01]  /*6a60*/  I2IP.S8.S32.SAT R106, R9, R8, R106 ;  /* 0x00000008096a7239 */ /* 0x000fe2000000146a */
[----:B------:R-:W-:Y:S01]  /*6a70*/  IMAD R14, R85, R82, R14 ;  /* 0x00000052550e7224 */ /* 0x000fe200078e020e */
[----:B------:R-:W-:Y:S01]  /*6a80*/  SHF.R.S32.HI R83, RZ, 0x18, R83 ;  /* 0x00000018ff537819 */ /* 0x000fe20000011453 */
[C---:B------:R-:W-:Y:S01]  /*6a90*/  IMAD R16, R78.reuse, R20, RZ ;  /* 0x000000144e107224 */ /* 0x040fe200078e02ff */
[----:B------:R-:W-:Y:S01]  /*6aa0*/  SHF.L.U32 R84, R89, 0x10, RZ ;  /* 0x0000001059547819 */ /* 0x000fe200000006ff */
[----:B------:R-:W-:Y:S01]  /*6ab0*/  IMAD R17, R78, R21, RZ ;  /* 0x000000154e117224 */ /* 0x000fe200078e02ff */
[----:B------:R-:W-:Y:S01]  /*6ac0*/  SHF.L.U32 R85, R88, 0x8, RZ ;  /* 0x0000000858557819 */ /* 0x000fe200000006ff */
[----:B------:R-:W-:Y:S01]  /*6ad0*/  IMAD R19, R86, R82, R19 ;  /* 0x0000005256137224 */ /* 0x000fe200078e0213 */
[----:B------:R-:W-:Y:S01]  /*6ae0*/  SHF.R.S32.HI R84, RZ, 0x18, R84 ;  /* 0x00000018ff547819 */ /* 0x000fe20000011454 */
[C---:B------:R-:W-:Y:S01]  /*6af0*/  IMAD R18, R78.reuse, R22, RZ ;  /* 0x000000164e127224 */ /* 0x040fe200078e02ff */
[----:B------:R-:W-:Y:S01]  /*6b00*/  SHF.R.S32.HI R85, RZ, 0x18, R85 ;  /* 0x00000018ff557819 */ /* 0x000fe20000011455 */
[----:B------:R-:W-:Y:S01]  /*6b10*/  IMAD R16, R81, R82, R16 ;  /* 0x0000005251107224 */ /* 0x000fe200078e0210 */
[----:B------:R-:W-:Y:S01]  /*6b20*/  I2IP.S8.S32.SAT R107, R19, R14, RZ ;  /* 0x0000000e136b7239 */ /* 0x000fe200000014ff */
[-C--:B------:R-:W-:Y:S01]  /*6b30*/  IMAD R17, R83, R82.reuse, R17 ;  /* 0x0000005253117224 */ /* 0x080fe200078e0211 */
[----:B------:R-:W-:Y:S01]  /*6b40*/  PRMT R83, R89, 0x8880, RZ ;  /* 0x0000888059537816 */ /* 0x000fe200000000ff */
[C---:B------:R-:W-:Y:S01]  /*6b50*/  IMAD R23, R78.reuse, R23, RZ ;  /* 0x000000174e177224 */ /* 0x040fe200078e02ff */
[----:B------:R-:W-:Y:S01]  /*6b60*/  SHF.R.S32.HI R81, RZ, 0x18, R88 ;  /* 0x00000018ff517819 */ /* 0x000fe20000011458 */
[----:B------:R-:W-:Y:S01]  /*6b70*/  IMAD R18, R85, R82, R18 ;  /* 0x0000005255127224 */ /* 0x000fe200078e0212 */
[----:B------:R-:W-:Y:S01]  /*6b80*/  SHF.L.U32 R85, R89, 0x8, RZ ;  /* 0x0000000859557819 */ /* 0x000fe200000006ff */
[C---:B------:R-:W-:Y:S01]  /*6b90*/  IMAD R20, R78.reuse, R24, RZ ;  /* 0x000000184e147224 */ /* 0x040fe200078e02ff */
[----:B------:R-:W-:Y:S01]  /*6ba0*/  I2IP.S8.S32.SAT R107, R13, R12, R107 ;  /* 0x0000000c0d6b7239 */ /* 0x000fe2000000146b */
[----:B------:R-:W-:Y:S01]  /*6bb0*/  IMAD R21, R78, R25, RZ ;  /* 0x000000194e157224 */ /* 0x000fe200078e02ff */
[----:B------:R-:W-:Y:S01]  /*6bc0*/  SHF.R.S32.HI R85, RZ, 0x18, R85 ;  /* 0x00000018ff557819 */ /* 0x000fe20000011455 */
[----:B------:R-:W-:Y:S01]  /*6bd0*/  IMAD R23, R81, R82, R23 ;  /* 0x0000005251177224 */ /* 0x000fe200078e0217 */
[----:B------:R-:W-:Y:S01]  /*6be0*/  PRMT R81, R90, 0x8880, RZ ;  /* 0x000088805a517816 */ /* 0x000fe200000000ff */
[----:B------:R-:W-:Y:S01]  /*6bf0*/  IMAD R22, R78, R26, RZ ;  /* 0x0000001a4e167224 */ /* 0x000fe200078e02ff */
[----:B------:R1:W-:Y:S01]  /*6c00*/  STS.128 [R153+UR49+0x4400], R104 ;  /* 0x0044006899007988 */ /* 0x0003e20008000c31 */
[----:B------:R-:W-:Y:S01]  /*6c10*/  IMAD R20, R83, R82, R20 ;  /* 0x0000005253147224 */ /* 0x000fe200078e0214 */
[----:B------:R-:W-:Y:S01]  /*6c20*/  I2IP.S8.S32.SAT R108, R23, R18, RZ ;  /* 0x00000012176c7239 */ /* 0x000fe200000014ff */
[----:B------:R-:W-:Y:S01]  /*6c30*/  IMAD R21, R84, R82, R21 ;  /* 0x0000005254157224 */ /* 0x000fe200078e0215 */
[----:B------:R-:W-:Y:S01]  /*6c40*/  SHF.R.S32.HI R86, RZ, 0x18, R89 ;  /* 0x00000018ff567819 */ /* 0x000fe20000011459 */
[----:B------:R-:W-:Y:S01]  /*6c50*/  IMAD.U32 R83, R90, 0x10000, RZ ;  /* 0x000100005a537824 */ /* 0x000fe200078e00ff */
[----:B------:R-:W-:Y:S01]  /*6c60*/  I2IP.S8.S32.SAT R108, R17, R16, R108 ;  /* 0x00000010116c7239 */ /* 0x000fe2000000146c */
[----:B------:R-:W-:Y:S01]  /*6c70*/  IMAD R27, R78, R27, RZ ;  /* 0x0000001b4e1b7224 */ /* 0x000fe200078e02ff */
[----:B------:R-:W-:Y:S01]  /*6c80*/  SHF.L.U32 R84, R91, 0x10, RZ ;  /* 0x000000105b547819 */ /* 0x000fe200000006ff */
[----:B------:R-:W-:Y:S01]  /*6c90*/  IMAD R22, R85, R82, R22 ;  /* 0x0000005255167224 */ /* 0x000fe200078e0216 */
[----:B------:R-:W-:Y:S01]  /*6ca0*/  SHF.L.U32 R85, R90, 0x8, RZ ;  /* 0x000000085a557819 */ /* 0x000fe200000006ff */
[C---:B------:R-:W-:Y:S01]  /*6cb0*/  IMAD R24, R78.reuse, R28, RZ ;  /* 0x0000001c4e187224 */ /* 0x040fe200078e02ff */
[----:B------:R-:W-:Y:S01]  /*6cc0*/  SHF.R.S32.HI R83, RZ, 0x18, R83 ;  /* 0x00000018ff537819 */ /* 0x000fe20000011453 */
[----:B------:R-:W-:Y:S01]  /*6cd0*/  IMAD R25, R78, R29, RZ ;  /* 0x0000001d4e197224 */ /* 0x000fe200078e02ff */
[----:B------:R-:W-:Y:S01]  /*6ce0*/  SHF.R.S32.HI R84, RZ, 0x18, R84 ;  /* 0x00000018ff547819 */ /* 0x000fe20000011454 */
[----:B------:R-:W-:Y:S01]  /*6cf0*/  IMAD R27, R86, R82, R27 ;  /* 0x00000052561b7224 */ /* 0x000fe200078e021b */
[----:B------:R-:W-:Y:S01]  /*6d00*/  SHF.R.S32.HI R85, RZ, 0x18, R85 ;  /* 0x00000018ff557819 */ /* 0x000fe20000011455 */
[C---:B------:R-:W-:Y:S01]  /*6d10*/  IMAD R26, R78.reuse, R30, RZ ;  /* 0x0000001e4e1a7224 */ /* 0x040fe200078e02ff */
[----:B------:R-:W-:Y:S01]  /*6d20*/  SHF.R.S32.HI R86, RZ, 0x18, R91 ;  /* 0x00000018ff567819 */ /* 0x000fe2000001145b */
[----:B------:R-:W-:Y:S01]  /*6d30*/  IMAD R24, R81, R82, R24 ;  /* 0x0000005251187224 */ /* 0x000fe200078e0218 */
[----:B------:R-:W-:Y:S01]  /*6d40*/  I2IP.S8.S32.SAT R109, R27, R22, RZ ;  /* 0x000000161b6d7239 */ /* 0x000fe200000014ff */
[----:B------:R-:W-:Y:S01]  /*6d50*/  IMAD R25, R83, R82, R25 ;  /* 0x0000005253197224 */ /* 0x000fe200078e0219 */
[----:B------:R-:W-:Y:S01]  /*6d60*/  SHF.R.S32.HI R81, RZ, 0x18, R90 ;  /* 0x00000018ff517819 */ /* 0x000fe2000001145a */
[C---:B------:R-:W-:Y:S01]  /*6d70*/  IMAD R31, R78.reuse, R31, RZ ;  /* 0x0000001f4e1f7224 */ /* 0x040fe200078e02ff */
[----:B------:R-:W-:Y:S01]  /*6d80*/  I2IP.S8.S32.SAT R109, R21, R20, R109 ;  /* 0x00000014156d7239 */ /* 0x000fe2000000146d */
[----:B------:R-:W-:Y:S01]  /*6d90*/  IMAD R26, R85, R82, R26 ;  /* 0x00000052551a7224 */ /* 0x000fe200078e021a */
[C---:B------:R-:W-:Y:S01]  /*6da0*/  PRMT R83, R91.reuse, 0x8880, RZ ;  /* 0x000088805b537816 */ /* 0x040fe200000000ff */
[C---:B------:R-:W-:Y:S01]  /*6db0*/  IMAD R28, R78.reuse, R32, RZ ;  /* 0x000000204e1c7224 */ /* 0x040fe200078e02ff */
[----:B------:R-:W-:Y:S01]  /*6dc0*/  SHF.L.U32 R85, R91, 0x8, RZ ;  /* 0x000000085b557819 */ /* 0x000fe200000006ff */
[C---:B------:R-:W-:Y:S02]  /*6dd0*/  IMAD R29, R78.reuse, R33, RZ ;  /* 0x000000214e1d7224 */ /* 0x040fe400078e02ff */
[----:B------:R-:W-:Y:S01]  /*6de0*/  IMAD R31, R81, R82, R31 ;  /* 0x00000052511f7224 */ /* 0x000fe200078e021f */
[----:B------:R-:W-:Y:S01]  /*6df0*/  SHF.R.S32.HI R85, RZ, 0x18, R85 ;  /* 0x00000018ff557819 */ /* 0x000fe20000011455 */
[----:B------:R-:W-:Y:S01]  /*6e00*/  IMAD R30, R78, R34, RZ ;  /* 0x000000224e1e7224 */ /* 0x000fe200078e02ff */
[----:B------:R-:W-:Y:S01]  /*6e10*/  PRMT R81, R92, 0x8880, RZ ;  /* 0x000088805c517816 */ /* 0x000fe200000000ff */
[----:B------:R-:W-:Y:S01]  /*6e20*/  IMAD R28, R83, R82, R28 ;  /* 0x00000052531c7224 */ /* 0x000fe200078e021c */
[----:B------:R-:W-:Y:S01]  /*6e30*/  I2IP.S8.S32.SAT R110, R31, R26, RZ ;  /* 0x0000001a1f6e7239 */ /* 0x000fe200000014ff */
[----:B------:R-:W-:Y:S01]  /*6e40*/  IMAD R29, R84, R82, R29 ;  /* 0x00000052541d7224 */ /* 0x000fe200078e021d */
[----:B------:R-:W-:Y:S01]  /*6e50*/  SHF.L.U32 R83, R92, 0x10, RZ ;  /* 0x000000105c537819 */ /* 0x000fe200000006ff */
[----:B------:R-:W-:Y:S01]  /*6e60*/  IMAD R35, R78, R35, RZ ;  /* 0x000000234e237224 */ /* 0x000fe200078e02ff */
[----:B------:R-:W-:Y:S01]  /*6e70*/  I2IP.S8.S32.SAT R110, R25, R24, R110 ;  /* 0x00000018196e7239 */ /* 0x000fe2000000146e */
[----:B------:R-:W-:Y:S01]  /*6e80*/  IMAD R30, R85, R82, R30 ;  /* 0x00000052551e7224 */ /* 0x000fe200078e021e */
[----:B------:R-:W-:Y:S01]  /*6e90*/  SHF.L.U32 R85, R92, 0x8, RZ ;  /* 0x000000085c557819 */ /* 0x000fe200000006ff */
[C---:B------:R-:W-:Y:S01]  /*6ea0*/  IMAD R32, R78.reuse, R36, RZ ;  /* 0x000000244e207224 */ /* 0x040fe200078e02ff */
[----:B------:R-:W-:Y:S01]  /*6eb0*/  SHF.R.S32.HI R83, RZ, 0x18, R83 ;  /* 0x00000018ff537819 */ /* 0x000fe20000011453 */
[----:B------:R-:W-:Y:S01]  /*6ec0*/  IMAD R33, R78, R37, RZ ;  /* 0x000000254e217224 */ /* 0x000fe200078e02ff */
[----:B------:R-:W-:Y:S01]  /*6ed0*/  SHF.R.S32.HI R85, RZ, 0x18, R85 ;  /* 0x00000018ff557819 */ /* 0x000fe20000011455 */
[----:B------:R-:W-:Y:S01]  /*6ee0*/  IMAD R35, R86, R82, R35 ;  /* 0x0000005256237224 */ /* 0x000fe200078e0223 */
[----:B------:R-:W-:Y:S01]  /*6ef0*/  PRMT R84, R93, 0x8880, RZ ;  /* 0x000088805d547816 */ /* 0x000fe200000000ff */
[----:B------:R-:W-:Y:S01]  /*6f00*/  IMAD R34, R78, R38, RZ ;  /* 0x000000264e227224 */ /* 0x000fe200078e02ff */
[----:B------:R-:W-:Y:S01]  /*6f10*/  SHF.L.U32 R86, R96, 0x10, RZ ;  /* 0x0000001060567819 */ /* 0x000fe200000006ff */
[----:B------:R-:W-:Y:S01]  /*6f20*/  IMAD R32, R81, R82, R32 ;  /* 0x0000005251207224 */ /* 0x000fe200078e0220 */
[----:B------:R-:W-:Y:S01]  /*6f30*/  SHF.R.S32.HI R81, RZ, 0x18, R92 ;  /* 0x00000018ff517819 */ /* 0x000fe2000001145c */
[C---:B------:R-:W-:Y:S01]  /*6f40*/  IMAD R39, R78.reuse, R39, RZ ;  /* 0x000000274e277224 */ /* 0x040fe200078e02ff */
[----:B------:R-:W-:Y:S01]  /*6f50*/  I2IP.S8.S32.SAT R111, R35, R30, RZ ;  /* 0x0000001e236f7239 */ /* 0x000fe200000014ff */
[-C--:B------:R-:W-:Y:S02]  /*6f60*/  IMAD R33, R83, R82.reuse, R33 ;  /* 0x0000005253217224 */ /* 0x080fe400078e0221 */
[----:B------:R-:W-:Y:S01]  /*6f70*/  IMAD R34, R85, R82, R34 ;  /* 0x0000005255227224 */ /* 0x000fe200078e0222 */
[----:B------:R-:W-:Y:S01]  /*6f80*/  I2IP.S8.S32.SAT R111, R29, R28, R111 ;  /* 0x0000001c1d6f7239 */ /* 0x000fe2000000146f */
[C---:B------:R-:W-:Y:S01]  /*6f90*/  IMAD.U32 R83, R93.reuse, 0x10000, RZ ;  /* 0x000100005d537824 */ /* 0x040fe200078e00ff */
[----:B------:R-:W-:Y:S01]  /*6fa0*/  SHF.L.U32 R85, R93, 0x8, RZ ;  /* 0x000000085d557819 */ /* 0x000fe200000006ff */
[----:B------:R-:W-:Y:S01]  /*6fb0*/  IMAD R39, R81, R82, R39 ;  /* 0x0000005251277224 */ /* 0x000fe200078e0227 */
[----:B------:R-:W-:Y:S01]  /*6fc0*/  MOV R81, R84 ;  /* 0x0000005400517202 */ /* 0x000fe20000000f00 */
[C---:B------:R-:W-:Y:S01]  /*6fd0*/  IMAD R36, R78.reuse, R40, RZ ;  /* 0x000000284e247224 */ /* 0x040fe200078e02ff */
[----:B------:R-:W-:Y:S01]  /*6fe0*/  SHF.R.S32.HI R83, RZ, 0x18, R83 ;  /* 0x00000018ff537819 */ /* 0x000fe20000011453 */
[C---:B------:R-:W-:Y:S01]  /*6ff0*/  IMAD R37, R78.reuse, R41, RZ ;  /* 0x000000294e257224 */ /* 0x040fe200078e02ff */
[----:B------:R-:W-:Y:S01]  /*7000*/  SHF.R.S32.HI R85, RZ, 0x18, R85 ;  /* 0x00000018ff557819 */ /* 0x000fe20000011455 */
[C---:B------:R-:W-:Y:S01]  /*7010*/  IMAD R38, R78.reuse, R42, RZ ;  /* 0x0000002a4e267224 */ /* 0x040fe200078e02ff */
[----:B------:R1:W-:Y:S01]  /*7020*/  STS.128 [R172+0x4400], R108 ;  /* 0x0044006cac007388 */ /* 0x0003e20000000c00 */
[----:B------:R-:W-:Y:S01]  /*7030*/  IMAD R36, R81, R82, R36 ;  /* 0x0000005251247224 */ /* 0x000fe200078e0224 */
[----:B------:R-:W-:Y:S01]  /*7040*/  I2IP.S8.S32.SAT R112, R39, R34, RZ ;  /* 0x0000002227707239 */ /* 0x000fe200000014ff */
[-C--:B------:R-:W-:Y:S01]  /*7050*/  IMAD R37, R83, R82.reuse, R37 ;  /* 0x0000005253257224 */ /* 0x080fe200078e0225 */
[----:B------:R-:W-:Y:S01]  /*7060*/  SHF.R.S32.HI R84, RZ, 0x18, R93 ;  /* 0x00000018ff547819 */ /* 0x000fe2000001145d */
[----:B------:R-:W-:Y:S01]  /*7070*/  IMAD R43, R78, R43, RZ ;  /* 0x0000002b4e2b7224 */ /* 0x000fe200078e02ff */
[C---:B------:R-:W-:Y:S01]  /*7080*/  SHF.L.U32 R83, R94.reuse, 0x10, RZ ;  /* 0x000000105e537819 */ /* 0x040fe200000006ff */
[----:B------:R-:W-:Y:S01]  /*7090*/  IMAD R38, R85, R82, R38 ;  /* 0x0000005255267224 */ /* 0x000fe200078e0226 */
[----:B------:R-:W-:Y:S01]  /*70a0*/  PRMT R81, R94, 0x8880, RZ ;  /* 0x000088805e517816 */ /* 0x000fe200000000ff */
[----:B------:R-:W-:Y:S01]  /*70b0*/  IMAD R40, R78, R44, RZ ;  /* 0x0000002c4e287224 */ /* 0x000fe200078e02ff */
[----:B------:R-:W-:Y:S01]  /*70c0*/  SHF.L.U32 R85, R94, 0x8, RZ ;  /* 0x000000085e557819 */ /* 0x000fe200000006ff */
[----:B------:R-:W-:Y:S01]  /*70d0*/  IMAD R41, R78, R45, RZ ;  /* 0x0000002d4e297224 */ /* 0x000fe200078e02ff */
[----:B------:R-:W-:Y:S01]  /*70e0*/  SHF.R.S32.HI R83, RZ, 0x18, R83 ;  /* 0x00000018ff537819 */ /* 0x000fe20000011453 */
[----:B------:R-:W-:Y:S01]  /*70f0*/  IMAD R43, R84, R82, R43 ;  /* 0x00000052542b7224 */ /* 0x000fe200078e022b */
[----:B------:R-:W-:Y:S01]  /*7100*/  SHF.R.S32.HI R85, RZ, 0x18, R85 ;  /* 0x00000018ff557819 */ /* 0x000fe20000011455 */
[C---:B------:R-:W-:Y:S01]  /*7110*/  IMAD R42, R78.reuse, R46, RZ ;  /* 0x0000002e4e2a7224 */ /* 0x040fe200078e02ff */
[----:B------:R-:W-:Y:S01]  /*7120*/  I2IP.S8.S32.SAT R112, R33, R32, R112 ;  /* 0x0000002021707239 */ /* 0x000fe20000001470 */
[----:B------:R-:W-:Y:S01]  /*7130*/  IMAD R40, R81, R82, R40 ;  /* 0x0000005251287224 */ /* 0x000fe200078e0228 */
[----:B------:R-:W-:Y:S01]  /*7140*/  SHF.R.S32.HI R84, RZ, 0x18, R94 ;  /* 0x00000018ff547819 */ /* 0x000fe2000001145e */
[----:B------:R-:W-:Y:S01]  /*7150*/  IMAD R47, R78, R47, RZ ;  /* 0x0000002f4e2f7224 */ /* 0x000fe200078e02ff */
[----:B------:R-:W-:Y:S01]  /*7160*/  I2IP.S8.S32.SAT R113, R43, R38, RZ ;  /* 0x000000262b717239 */ /* 0x000fe200000014ff */
[-C--:B------:R-:W-:Y:S01]  /*7170*/  IMAD R41, R83, R82.reuse, R41 ;  /* 0x0000005253297224 */ /* 0x080fe200078e0229 */
[----:B------:R-:W-:Y:S01]  /*7180*/  PRMT R81, R95, 0x8880, RZ ;  /* 0x000088805f517816 */ /* 0x000fe200000000ff */
[-C--:B------:R-:W-:Y:S01]  /*7190*/  IMAD R42, R85, R82.reuse, R42 ;  /* 0x00000052552a7224 */ /* 0x080fe200078e022a */
[----:B------:R-:W-:Y:S01]  /*71a0*/  SHF.L.U32 R83, R95, 0x10, RZ ;  /* 0x000000105f537819 */ /* 0x000fe200000006ff */
[----:B------:R-:W-:Y:S01]  /*71b0*/  IMAD R47, R84, R82, R47 ;  /* 0x00000052542f7224 */ /* 0x000fe200078e022f */
[----:B------:R-:W-:Y:S01]  /*71c0*/  I2IP.S8.S32.SAT R113, R37, R36, R113 ;  /* 0x0000002425717239 */ /* 0x000fe20000001471 */
[C---:B------:R-:W-:Y:S01]  /*71d0*/  IMAD R44, R78.reuse, R48, RZ ;  /* 0x000000304e2c7224 */ /* 0x040fe200078e02ff */
[----:B------:R-:W-:Y:S01]  /*71e0*/  SHF.R.S32.HI R83, RZ, 0x18, R83 ;  /* 0x00000018ff537819 */ /* 0x000fe20000011453 */
[----:B------:R-:W-:Y:S01]  /*71f0*/  IMAD.SHL.U32 R84, R95, 0x100, RZ ;  /* 0x000001005f547824 */ /* 0x000fe200078e00ff */
[----:B------:R-:W-:Y:S01]  /*7200*/  I2IP.S8.S32.SAT R114, R47, R42, RZ ;  /* 0x0000002a2f727239 */ /* 0x000fe200000014ff */
[----:B------:R-:W-:Y:S01]  /*7210*/  IMAD R45, R78, R49, RZ ;  /* 0x000000314e2d7224 */ /* 0x000fe200078e02ff */
[----:B------:R-:W-:Y:S01]  /*7220*/  PRMT R85, R96, 0x8880, RZ ;  /* 0x0000888060557816 */ /* 0x000fe200000000ff */
[----:B------:R-:W-:Y:S01]  /*7230*/  IMAD R44, R81, R82, R44 ;  /* 0x00000052512c7224 */ /* 0x000fe200078e022c */
[----:B------:R-:W-:Y:S01]  /*7240*/  SHF.R.S32.HI R81, RZ, 0x18, R84 ;  /* 0x00000018ff517819 */ /* 0x000fe20000011454 */
[C---:B------:R-:W-:Y:S01]  /*7250*/  IMAD R46, R78.reuse, R50, RZ ;  /* 0x000000324e2e7224 */ /* 0x040fe200078e02ff */
[----:B------:R-:W-:Y:S01]  /*7260*/  I2IP.S8.S32.SAT R114, R41, R40, R114 ;  /* 0x0000002829727239 */ /* 0x000fe20000001472 */
[----:B------:R-:W-:Y:S01]  /*7270*/  IMAD R45, R83, R82, R45 ;  /* 0x00000052532d7224 */ /* 0x000fe200078e022d */
[----:B------:R-:W-:Y:S01]  /*7280*/  SHF.R.S32.HI R83, RZ, 0x18, R95 ;  /* 0x00000018ff537819 */ /* 0x000fe2000001145f */
[----:B------:R-:W-:Y:S01]  /*7290*/  IMAD R51, R78, R51, RZ ;  /* 0x000000334e337224 */ /* 0x000fe200078e02ff */
[----:B------:R-:W-:Y:S01]  /*72a0*/  SHF.L.U32 R84, R96, 0x8, RZ ;  /* 0x0000000860547819 */ /* 0x000fe200000006ff */
[C---:B------:R-:W-:Y:S02]  /*72b0*/  IMAD R48, R78.reuse, R52, RZ ;  /* 0x000000344e307224 */ /* 0x040fe400078e02ff */
[-C--:B------:R-:W-:Y:S01]  /*72c0*/  IMAD R46, R81, R82.reuse, R46 ;  /* 0x00000052512e7224 */ /* 0x080fe200078e022e */
[----:B------:R-:W-:Y:S01]  /*72d0*/  SHF.R.S32.HI R81, RZ, 0x18, R86 ;  /* 0x00000018ff517819 */ /* 0x000fe20000011456 */
[C---:B------:R-:W-:Y:S01]  /*72e0*/  IMAD R49, R78.reuse, R53, RZ ;  /* 0x000000354e317224 */ /* 0x040fe200078e02ff */
[----:B------:R-:W-:Y:S01]  /*72f0*/  SHF.R.S32.HI R86, RZ, 0x18, R99 ;  /* 0x00000018ff567819 */ /* 0x000fe20000011463 */
[----:B------:R-:W-:Y:S01]  /*7300*/  IMAD R51, R83, R82, R51 ;  /* 0x0000005253337224 */ /* 0x000fe200078e0233 */
[----:B------:R-:W-:Y:S01]  /*7310*/  SHF.R.S32.HI R83, RZ, 0x18, R84 ;  /* 0x00000018ff537819 */ /* 0x000fe20000011454 */
[C---:B------:R-:W-:Y:S01]  /*7320*/  IMAD R50, R78.reuse, R54, RZ ;  /* 0x000000364e327224 */ /* 0x040fe200078e02ff */
[----:B------:R-:W-:Y:S01]  /*7330*/  SHF.R.S32.HI R84, RZ, 0x18, R96 ;  /* 0x00000018ff547819 */ /* 0x000fe20000011460 */
[----:B------:R-:W-:Y:S01]  /*7340*/  IMAD R48, R85, R82, R48 ;  /* 0x0000005255307224 */ /* 0x000fe200078e0230 */
[----:B------:R-:W-:Y:S01]  /*7350*/  I2IP.S8.S32.SAT R115, R51, R46, RZ ;  /* 0x0000002e33737239 */ /* 0x000fe200000014ff */
[C---:B------:R-:W-:Y:S01]  /*7360*/  IMAD R55, R78.reuse, R55, RZ ;  /* 0x000000374e377224 */ /* 0x040fe200078e02ff */
[----:B------:R-:W-:Y:S01]  /*7370*/  SHF.L.U32 R85, R97, 0x10, RZ ;  /* 0x0000001061557819 */ /* 0x000fe200000006ff */
[----:B------:R-:W-:Y:S01]  /*7380*/  IMAD R49, R81, R82, R49 ;  /* 0x0000005251317224 */ /* 0x000fe200078e0231 */
[----:B------:R-:W-:Y:S01]  /*7390*/  PRMT R81, R97, 0x8880, RZ ;  /* 0x0000888061517816 */ /* 0x000fe200000000ff */
[----:B------:R-:W-:Y:S01]  /*73a0*/  IMAD R52, R78, R56, RZ ;  /* 0x000000384e347224 */ /* 0x000fe200078e02ff */
[----:B------:R-:W-:Y:S01]  /*73b0*/  I2IP.S8.S32.SAT R115, R45, R44, R115 ;  /* 0x0000002c2d737239 */ /* 0x000fe20000001473 */
[-C--:B------:R-:W-:Y:S01]  /*73c0*/  IMAD R50, R83, R82.reuse, R50 ;  /* 0x0000005253327224 */ /* 0x080fe200078e0232 */
[----:B------:R-:W-:Y:S01]  /*73d0*/  SHF.R.S32.HI R83, RZ, 0x18, R85 ;  /* 0x00000018ff537819 */ /* 0x000fe20000011455 */
[-C--:B------:R-:W-:Y:S01]  /*73e0*/  IMAD R55, R84, R82.reuse, R55 ;  /* 0x0000005254377224 */ /* 0x080fe200078e0237 */
[----:B------:R-:W-:Y:S01]  /*73f0*/  PRMT R85, R98, 0x8880, RZ ;  /* 0x0000888062557816 */ /* 0x000fe200000000ff */
[----:B------:R-:W-:Y:S01]  /*7400*/  IMAD R52, R81, R82, R52 ;  /* 0x0000005251347224 */ /* 0x000fe200078e0234 */
[----:B------:R-:W-:Y:S01]  /*7410*/  SHF.L.U32 R81, R97, 0x8, RZ ;  /* 0x0000000861517819 */ /* 0x000fe200000006ff */
[C---:B------:R-:W-:Y:S01]  /*7420*/  IMAD R53, R78.reuse, R57, RZ ;  /* 0x000000394e357224 */ /* 0x040fe200078e02ff */
[----:B------:R1:W-:Y:S01]  /*7430*/  STS.128 [R171+0x4400], R112 ;  /* 0x00440070ab007388 */ /* 0x0003e20000000c00 */
[----:B------:R-:W-:Y:S01]  /*7440*/  IMAD R54, R78, R58, RZ ;  /* 0x0000003a4e367224 */ /* 0x000fe200078e02ff */
[----:B------:R-:W-:Y:S01]  /*7450*/  SHF.R.S32.HI R81, RZ, 0x18, R81 ;  /* 0x00000018ff517819 */ /* 0x000fe20000011451 */
[----:B------:R-:W-:Y:S01]  /*7460*/  IMAD R53, R83, R82, R53 ;  /* 0x0000005253357224 */ /* 0x000fe200078e0235 */
[----:B------:R-:W-:Y:S01]  /*7470*/  SHF.L.U32 R84, R98, 0x10, RZ ;  /* 0x0000001062547819 */ /* 0x000fe200000006ff */
[C---:B------:R-:W-:Y:S01]  /*7480*/  IMAD R59, R78.reuse, R59, RZ ;  /* 0x0000003b4e3b7224 */ /* 0x040fe200078e02ff */
[----:B------:R-:W-:Y:S01]  /*7490*/  SHF.R.S32.HI R83, RZ, 0x18, R97 ;  /* 0x00000018ff537819 */ /* 0x000fe20000011461 */
[C---:B------:R-:W-:Y:S01]  /*74a0*/  IMAD R56, R78.reuse, R60, RZ ;  /* 0x0000003c4e387224 */ /* 0x040fe200078e02ff */
[----:B------:R-:W-:Y:S01]  /*74b0*/  I2IP.S8.S32.SAT R120, R55, R50, RZ ;  /* 0x0000003237787239 */ /* 0x000fe200000014ff */
[----:B------:R-:W-:Y:S01]  /*74c0*/  IMAD R54, R81, R82, R54 ;  /* 0x0000005251367224 */ /* 0x000fe200078e0236 */
[----:B------:R-:W-:Y:S01]  /*74d0*/  SHF.R.S32.HI R84, RZ, 0x18, R84 ;  /* 0x00000018ff547819 */ /* 0x000fe20000011454 */
[----:B------:R-:W-:Y:S01]  /*74e0*/  IMAD R57, R78, R61, RZ ;  /* 0x0000003d4e397224 */ /* 0x000fe200078e02ff */
[----:B------:R-:W-:Y:S01]  /*74f0*/  I2IP.S8.S32.SAT R120, R49, R48, R120 ;  /* 0x0000003031787239 */ /* 0x000fe20000001478 */
[-C--:B------:R-:W-:Y:S01]  /*7500*/  IMAD R59, R83, R82.reuse, R59 ;  /* 0x00000052533b7224 */ /* 0x080fe200078e023b */
[----:B------:R-:W-:Y:S01]  /*7510*/  PRMT R83, R99, 0x8880, RZ ;  /* 0x0000888063537816 */ /* 0x000fe200000000ff */
[-C--:B------:R-:W-:Y:S01]  /*7520*/  IMAD R56, R85, R82.reuse, R56 ;  /* 0x0000005255387224 */ /* 0x080fe200078e0238 */
[----:B------:R-:W-:Y:S01]  /*7530*/  SHF.R.S32.HI R81, RZ, 0x18, R98 ;  /* 0x00000018ff517819 */ /* 0x000fe20000011462 */
[----:B------:R-:W-:Y:S01]  /*7540*/  IMAD R57, R84, R82, R57 ;  /* 0x0000005254397224 */ /* 0x000fe200078e0239 */
[----:B------:R-:W-:Y:S01]  /*7550*/  I2IP.S8.S32.SAT R121, R59, R54, RZ ;  /* 0x000000363b797239 */ /* 0x000fe200000014ff */
[C---:B------:R-:W-:Y:S01]  /*7560*/  IMAD R58, R78.reuse, R62, RZ ;  /* 0x0000003e4e3a7224 */ /* 0x040fe200078e02ff */
[C---:B------:R-:W-:Y:S01]  /*7570*/  SHF.L.U32 R85, R99.reuse, 0x8, RZ ;  /* 0x0000000863557819 */ /* 0x040fe200000006ff */
[----:B------:R-:W-:Y:S01]  /*7580*/  IMAD.U32 R84, R99, 0x10000, RZ ;  /* 0x0001000063547824 */ /* 0x000fe200078e00ff */
[----:B------:R-:W-:Y:S01]  /*7590*/  I2IP.S8.S32.SAT R121, R53, R52, R121 ;  /* 0x0000003435797239 */ /* 0x000fe20000001479 */
[C---:B------:R-:W-:Y:S01]  /*75a0*/  IMAD R63, R78.reuse, R63, RZ ;  /* 0x0000003f4e3f7224 */ /* 0x040fe200078e02ff */
[----:B------:R-:W-:Y:S01]  /*75b0*/  SHF.R.S32.HI R85, RZ, 0x18, R85 ;  /* 0x00000018ff557819 */ /* 0x000fe20000011455 */
[C---:B------:R-:W-:Y:S01]  /*75c0*/  IMAD R60, R78.reuse, R64, RZ ;  /* 0x000000404e3c7224 */ /* 0x040fe200078e02ff */
[----:B------:R-:W-:Y:S01]  /*75d0*/  SHF.R.S32.HI R84, RZ, 0x18, R84 ;  /* 0x00000018ff547819 */ /* 0x000fe20000011454 */
[-C--:B------:R-:W-:Y:S02]  /*75e0*/  IMAD R58, R87, R82.reuse, R58 ;  /* 0x00000052573a7224 */ /* 0x080fe400078e023a */
[C---:B------:R-:W-:Y:S02]  /*75f0*/  IMAD R61, R78.reuse, R65, RZ ;  /* 0x000000414e3d7224 */ /* 0x040fe400078e02ff */
[-C--:B------:R-:W-:Y:S02]  /*7600*/  IMAD R63, R81, R82.reuse, R63 ;  /* 0x00000052513f7224 */ /* 0x080fe400078e023f */
[----:B------:R-:W-:Y:S02]  /*7610*/  IMAD R60, R83, R82, R60 ;  /* 0x00000052533c7224 */ /* 0x000fe400078e023c */
[----:B------:R-:W-:Y:S01]  /*7620*/  IMAD R62, R78, R66, RZ ;  /* 0x000000424e3e7224 */ /* 0x000fe200078e02ff */
[----:B------:R-:W-:Y:S01]  /*7630*/  I2IP.S8.S32.SAT R122, R63, R58, RZ ;  /* 0x0000003a3f7a7239 */ /* 0x000fe200000014ff */
[----:B------:R-:W-:Y:S02]  /*7640*/  IMAD R61, R84, R82, R61 ;  /* 0x00000052543d7224 */ /* 0x000fe400078e023d */
[----:B------:R-:W-:Y:S01]  /*7650*/  IMAD R67, R78, R67, RZ ;  /* 0x000000434e437224 */ /* 0x000fe200078e02ff */
[----:B------:R-:W-:Y:S01]  /*7660*/  I2IP.S8.S32.SAT R122, R57, R56, R122 ;  /* 0x00000038397a7239 */ /* 0x000fe2000000147a */
[-C--:B------:R-:W-:Y:S02]  /*7670*/  IMAD R62, R85, R82.reuse, R62 ;  /* 0x00000052553e7224 */ /* 0x080fe400078e023e */
[----:B------:R-:W-:Y:S05]  /*7680*/  IMAD R67, R86, R82, R67 ;  /* 0x0000005256437224 */ /* 0x000fea00078e0243 */
[----:B------:R-:W-:Y:S04]  /*7690*/  I2IP.S8.S32.SAT R123, R67, R62, RZ ;  /* 0x0000003e437b7239 */ /* 0x000fe800000014ff */
[----:B------:R-:W-:Y:S05]  /*76a0*/  I2IP.S8.S32.SAT R123, R61, R60, R123 ;  /* 0x0000003c3d7b7239 */ /* 0x000fea000000147b */
[----:B------:R1:W-:Y:S01]  /*76b0*/  STS.128 [R170+0x4400], R120 ;  /* 0x00440078aa007388 */ /* 0x0003e20000000c00 */
[----:B------:R-:W-:Y:S01]  /*76c0*/  @!PT LDS RZ, [RZ] ;  /* 0x00000000fffff984 */ /* 0x000fe20000000800 */
[----:B------:R-:W-:Y:S01]  /*76d0*/  @!PT LDS RZ, [RZ] ;  /* 0x00000000fffff984 */ /* 0x000fe20000000800 */
[----:B------:R-:W-:Y:S01]  /*76e0*/  @!PT LDS RZ, [RZ] ;  /* 0x00000000fffff984 */ /* 0x000fe20000000800 */
[----:B------:R-:W-:Y:S01]  /*76f0*/  @!PT LDS RZ, [RZ] ;  /* 0x00000000fffff984 */ /* 0x000fe20000000800 */
[----:B------:R2:W-:Y:S07]  /*7700*/  MEMBAR.ALL.CTA ;  /* 0x0000000000007992 */ /* 0x0005ee0000008000 */
[----:B--2---:R-:W2:Y:S02]  /*7710*/  FENCE.VIEW.ASYNC.S ;  /* 0x00000000000073c6 */ /* 0x004ea40000000000 */
[----:B--2---:R-:W-:Y:S06]  /*7720*/  BAR.SYNC.DEFER_BLOCKING 0x1, 0x80 ;  /* 0x0042000000007b1d */ /* 0x004fec0000010000 */
[----:B------:R-:W-:Y:S05]  /*7730*/  @P0 BRA `(.L_x_116) ;  /* 0x0000000000280947 */ /* 0x000fea0003800000 */
[----:B------:R-:W-:Y:S02]  /*7740*/  UIADD3 UR4, UPT, UPT, UR49, 0x4400, URZ ;  /* 0x0000440031047890 */ /* 0x000fe4000fffe0ff */
[----:B------:R-:W-:Y:S01]  /*7750*/  UIADD3 UR6, UP0, UPT, UR52, 0x680, URZ ;  /* 0x0000068034067890 */ /* 0x000fe2000ff1e0ff */
[----:B------:R-:W-:Y:S03]  /*7760*/  UMOV UR43, UR36 ;  /* 0x00000024002b7c82 */ /* 0x000fe60008000000 */
[----:B------:R-:W-:Y:S01]  /*7770*/  MOV R166, UR4 ;  /* 0x0000000400a67c02 */ /* 0x000fe20008000f00 */
[----:B------:R-:W-:Y:S03]  /*7780*/  UIADD3.X UR7, UPT, UPT, URZ, UR53, URZ, UP0, !UPT ;  /* 0x00000035ff077290 */ /* 0x000fe600087fe4ff */
[----:B------:R-:W-:Y:S11]  /*7790*/  R2UR UR40, R166 ;  /* 0x00000000a62872ca */ /* 0x000ff600000e0000 */
[----:B------:R-:W-:Y:S02]  /*77a0*/  @!UPT UIADD3 URZ, UPT, UPT, URZ, URZ, URZ ;  /* 0x000000fffffff290 */ /* 0x000fe4000fffe0ff */
[----:B------:R2:W-:Y:S01]  /*77b0*/  UTMASTG.3D [UR40], [UR6] ;  /* 0x00000028060073b5 */ /* 0x0005e20008010000 */
[----:B------:R0:W-:Y:S01]  /*77c0*/  UTMACMDFLUSH ;  /* 0x00000000000079b7 */ /* 0x0001e20000000000 */
[----:B--2---:R-:W-:Y:S04]  /*77d0*/  DEPBAR.LE SB0, 0x1 ;  /* 0x000080400000791a */ /* 0x004fe80000000000 */
.L_x_116:
[----:B------:R-:W-:Y:S05]  /*77e0*/  BSYNC.RECONVERGENT B0 ;  /* 0x0000000000007941 */ /* 0x000fea0003800200 */
.L_x_115:
[----:B------:R-:W-:Y:S06]  /*77f0*/  BAR.SYNC.DEFER_BLOCKING 0x1, 0x80 ;  /* 0x0042000000007b1d */ /* 0x000fec0000010000 */
[----:B------:R-:W2:Y:S01]  /*7800*/  @P6 SYNCS.PHASECHK.TRANS64.TRYWAIT P0, [R125+URZ+0x180], R126 ;  /* 0x0001807e7d0065a7 */ /* 0x000ea200080011ff */
[----:B------:R-:W-:Y:S01]  /*7810*/  BSSY B1, `(.L_x_117) ;  /* 0x0000023000017945 */ /* 0x000fe20003800000 */
[----:B--2---:R-:W-:Y:S03]  /*7820*/  @P6 SEL R117, RZ, 0x1, !P0 ;  /* 0x00000001ff756807 */ /* 0x004fe60004000000 */
[----:B------:R-:W-:Y:S05]  /*7830*/  @!P6 BRA `(.L_x_118) ;  /* 0x000000000080e947 */ /* 0x000fea0003800000 */
[----:B------:R-:W-:Y:S01]  /*7840*/  ISETP.NE.AND P1, PT, R118, RZ, PT ;  /* 0x000000ff7600720c */ /* 0x000fe20003f25270 */
[----:B------:R-:W-:Y:S01]  /*7850*/  BSSY B0, `(.L_x_119) ;  /* 0x000000a000007945 */ /* 0x000fe20003800000 */
[----:B------:R-:W-:Y:S11]  /*7860*/  ISETP.NE.AND P0, PT, R117, RZ, PT ;  /* 0x000000ff7500720c */ /* 0x000ff60003f05270 */
[----:B------:R-:W-:Y:S04]  /*7870*/  @P1 IMAD R119, R160, 0x2000, R119 ;  /* 0x00002000a0771824 */ /* 0x000fe800078e0277 */
[--C-:B------:R-:W-:Y:S01]  /*7880*/  @P1 IMAD.IADD R124, R124, 0x1, R119.reuse ;  /* 0x000000017c7c1824 */ /* 0x100fe200078e0277 */
[----:B------:R-:W-:Y:S01]  /*7890*/  @P1 IADD3 R3, PT, PT, R165, R119, RZ ;  /* 0x00000077a5031210 */ /* 0x000fe20007ffe0ff */
[----:B------:R-:W-:Y:S01]  /*78a0*/  @P1 IMAD.IADD R2, R164, 0x1, R119 ;  /* 0x00000001a4021824 */ /* 0x000fe200078e0277 */
[----:B------:R-:W-:Y:S06]  /*78b0*/  @P0 BRA `(.L_x_120) ;  /* 0x00000000000c0947 */ /* 0x000fec0003800000 */
[----:B------:R-:W-:Y:S04]  /*78c0*/  SHF.L.U32 R0, R159, 0x1f, RZ ;  /* 0x0000001f9f007819 */ /* 0x000fe800000006ff */
[----:B------:R-:W2:Y:S02]  /*78d0*/  SYNCS.PHASECHK.TRANS64.TRYWAIT P0, [R125+URZ+0x180], R0 ;  /* 0x000180007d0075a7 */ /* 0x000ea400080011ff */
[----:B--2---:R-:W-:Y:S05]  /*78e0*/  @!P0 BRA `(.L_x_121) ;  /* 0x0000002400d48947 */ /* 0x004fea0003800000 */
.L_x_120:
[----:B------:R-:W-:Y:S05]  /*78f0*/  BSYNC B0 ;  /* 0x0000000000007941 */ /* 0x000fea0003800000 */
.L_x_119:
[----:B------:R-:W-:Y:S01]  /*7900*/  ISETP.NE.AND P0, PT, R118, RZ, PT ;  /* 0x000000ff7600720c */ /* 0x000fe20003f05270 */
[----:B--2---:R-:W-:Y:S02]  /*7910*/  VIADD R125, R125, 0x190 ;  /* 0x000001907d7d7836 */ /* 0x004fe40000000000 */
[----:B------:R-:W-:Y:S02]  /*7920*/  IMAD.U32 R0, RZ, RZ, UR37 ;  /* 0x00000025ff007e24 */ /* 0x000fe4000f8e00ff */
[----:B------:R-:W-:Y:S03]  /*7930*/  VIADD R160, R160, 0x1 ;  /* 0x00000001a0a07836 */ /* 0x000fe60000000000 */
[----:B------:R-:W-:Y:S05]  /*7940*/  PRMT R0, R0, 0x654, R125 ;  /* 0x0000065400007816 */ /* 0x000fea000000007d */
[----:B------:R2:W3:Y:S04]  /*7950*/  @P0 LDS.128 R100, [R119+0x400] ;  /* 0x0004000077640984 */ /* 0x0004e80000000c00 */
[----:B------:R2:W4:Y:S04]  /*7960*/  @P0 LDS.128 R88, [R3+0x400] ;  /* 0x0004000003580984 */ /* 0x0005280000000c00 */
        /* <DEDUP_REMOVED lines=12> */
[----:B--234-:R-:W-:Y:S02]  /*7a30*/  LOP3.LUT R159, R159, R0, RZ, 0x3c, !PT ;  /* 0x000000009f9f7212 */ /* 0x01cfe400078e3cff */
.L_x_118:
[----:B------:R-:W-:Y:S05]  /*7a40*/  BSYNC B1 ;  /* 0x0000000000017941 */ /* 0x000fea0003800000 */
.L_x_117:
[----:B------:R-:W-:Y:S05]  /*7a50*/  VIADD R3, R80, 0x40 ;  /* 0x0000004050037836 */ /* 0x000fea0000000000 */
[----:B------:R-:W-:Y:S04]  /*7a60*/  SHF.R.U32.HI R3, RZ, 0x15, R3 ;  /* 0x00000015ff037819 */ /* 0x000fe80000011603 */
[----:B------:R-:W-:Y:S11]  /*7a70*/  LOP3.LUT P0, RZ, R3, 0x3, R154, 0x48, !PT ;  /* 0x0000000303ff7812 */ /* 0x000ff6000780489a */
[----:B------:R-:W-:Y:S02]  /*7a80*/  @!UPT UIADD3 URZ, UPT, UPT, URZ, URZ, URZ ;  /* 0x000000fffffff290 */ /* 0x000fe4000fffe0ff */
[----:B------:R-:W-:Y:S05]  /*7a90*/  @!P0 BRA `(.L_x_122) ;  /* 0x0000000000408947 */ /* 0x000fea0003800000 */
[----:B------:R-:W2:Y:S01]  /*7aa0*/  LDCU.64 UR8, c[0x4][0x70] ;  /* 0x01000e00ff0877ac */ /* 0x000ea20008000a00 */
[----:B------:R-:W-:Y:S01]  /*7ab0*/  MOV R3, 0x0 ;  /* 0x0000000000037802 */ /* 0x000fe20000000f00 */
[----:B------:R-:W-:Y:S02]  /*7ac0*/  HFMA2 R12, -RZ, RZ, 0, 5.9604644775390625e-08 ;  /* 0x00000001ff0c7431 */ /* 0x000fe400000001ff */
[----:B------:R-:W-:Y:S02]  /*7ad0*/  IMAD.MOV.U32 R8, RZ, RZ, 0x192 ;  /* 0x00000192ff087424 */ /* 0x000fe400078e00ff */
[----:B------:R-:W-:Y:S01]  /*7ae0*/  IMAD.MOV.U32 R13, RZ, RZ, RZ ;  /* 0x000000ffff0d7224 */ /* 0x000fe200078e00ff */
[----:B------:R-:W3:Y:S01]  /*7af0*/  LDCU.64 UR6, c[0x4][0x78] ;  /* 0x01000f00ff0677ac */ /* 0x000ee20008000a00 */
[----:B------:R-:W4:Y:S01]  /*7b00*/  LDC.64 R2, c[0x4][R3] ;  /* 0x0100000003027b82 */ /* 0x000f220000000a00 */
[----:B------:R-:W5:Y:S01]  /*7b10*/  LDCU.64 UR4, c[0x4][0x10] ;  /* 0x01000200ff0477ac */ /* 0x000f620008000a00 */
[----:B--2---:R-:W-:Y:S01]  /*7b20*/  MOV R5, UR9 ;  /* 0x0000000900057c02 */ /* 0x004fe20008000f00 */
[----:B------:R-:W-:Y:S01]  /*7b30*/  IMAD.U32 R4, RZ, RZ, UR8 ;  /* 0x00000008ff047e24 */ /* 0x000fe2000f8e00ff */
[----:B---3--:R-:W-:Y:S01]  /*7b40*/  MOV R7, UR7 ;  /* 0x0000000700077c02 */ /* 0x008fe20008000f00 */
[----:B------:R-:W-:Y:S01]  /*7b50*/  IMAD.U32 R6, RZ, RZ, UR6 ;  /* 0x00000006ff067e24 */ /* 0x000fe2000f8e00ff */
[----:B-----5:R-:W-:Y:S01]  /*7b60*/  MOV R11, UR5 ;  /* 0x00000005000b7c02 */ /* 0x020fe20008000f00 */
[----:B------:R-:W-:Y:S02]  /*7b70*/  IMAD.U32 R10, RZ, RZ, UR4 ;  /* 0x00000004ff0a7e24 */ /* 0x000fe4000f8e00ff */
[----:B------:R-:W-:Y:S07]  /*7b80*/  LEPC R20, `(.L_x_122) ;  /* 0x000000001014794e */ /* 0x000fee0000000000 */
[----:B-1--4-:R-:W-:Y:S05]  /*7b90*/  CALL.ABS.NOINC R2 ;  /* 0x0000000002007343 */ /* 0x012fea0003c00000 */
.L_x_122:
[----:B------:R-:W-:Y:S01]  /*7ba0*/  ISETP.NE.AND P0, PT, R167, RZ, PT ;  /* 0x000000ffa700720c */ /* 0x000fe20003f05270 */
[----:B------:R-:W-:Y:S05]  /*7bb0*/  WARPSYNC.ALL ;  /* 0x0000000000007948 */ /* 0x000fea0003800000 */
[----:B------:R-:W-:Y:S01]  /*7bc0*/  IMAD.U32 R140, R102, 0x10000, RZ ;  /* 0x00010000668c7824 */ /* 0x000fe200078e00ff */
[----:B------:R-:W-:Y:S01]  /*7bd0*/  R2UR UR4, R80 ;  /* 0x00000000500472ca */ /* 0x000fe200000e0000 */
[----:B------:R-:W-:Y:S01]  /*7be0*/  IMAD.U32 R134, R88, 0x10000, RZ ;  /* 0x0001000058867824 */ /* 0x000fe200078e00ff */
[C---:B------:R-:W-:Y:S01]  /*7bf0*/  SHF.L.U32 R0, R100.reuse, 0x10, RZ ;  /* 0x0000001064007819 */ /* 0x040fe200000006ff */
[----:B-1----:R-:W-:Y:S01]  /*7c00*/  IMAD.U32 R119, R93, 0x10000, RZ ;  /* 0x000100005d777824 */ /* 0x002fe200078e00ff */
[----:B------:R-:W-:Y:S01]  /*7c10*/  PRMT R3, R100, 0x8880, RZ ;  /* 0x0000888064037816 */ /* 0x000fe200000000ff */
[----:B------:R-:W-:Y:S01]  /*7c20*/  IMAD.U32 R104, R98, 0x10000, RZ ;  /* 0x0001000062687824 */ /* 0x000fe200078e00ff */
[----:B------:R-:W-:Y:S01]  /*7c30*/  SHF.L.U32 R81, R100, 0x8, RZ ;  /* 0x0000000864517819 */ /* 0x000fe200000006ff */
[----:B------:R-:W-:Y:S01]  /*7c40*/  IMAD.SHL.U32 R127, R90, 0x100, RZ ;  /* 0x000001005a7f7824 */ /* 0x000fe200078e00ff */
[----:B------:R-:W-:Y:S01]  /*7c50*/  SHF.R.S32.HI R0, RZ, 0x18, R0 ;  /* 0x00000018ff007819 */ /* 0x000fe20000011400 */
[----:B------:R-:W-:Y:S01]  /*7c60*/  IMAD.SHL.U32 R112, R95, 0x100, RZ ;  /* 0x000001005f707824 */ /* 0x000fe200078e00ff */
[----:B------:R-:W-:Y:S01]  /*7c70*/  SHF.R.S32.HI R81, RZ, 0x18, R81 ;  /* 0x00000018ff517819 */ /* 0x000fe20000011451 */
[----:B------:R-:W-:Y:S01]  /*7c80*/  BSSY.RECONVERGENT B0, `(.L_x_123) ;  /* 0x0000121000007945 */ /* 0x000fe20003800200 */
[----:B------:R-:W-:Y:S01]  /*7c90*/  SHF.R.S32.HI R2, RZ, 0x18, R100 ;  /* 0x00000018ff027819 */ /* 0x000fe20000011464 */
[----:B------:R-:W1:Y:S01]  /*7ca0*/  LDTM.x64 R4, tmem[UR4+0x40] ;  /* 0x00004004000479ee */ /* 0x000e620008340000 */
[----:B------:R-:W-:Y:S01]  /*7cb0*/  NOP ;  /* 0x0000000000007918 */ /* 0x000fe20000000000 */
[----:B------:R-:W-:Y:S02]  /*7cc0*/  SHF.R.S32.HI R84, RZ, 0x18, R101 ;  /* 0x00000018ff547819 */ /* 0x000fe40000011465 */
[----:B------:R-:W-:Y:S02]  /*7cd0*/  SHF.R.S32.HI R85, RZ, 0x18, R102 ;  /* 0x00000018ff557819 */ /* 0x000fe40000011466 */
[----:B------:R-:W-:Y:S02]  /*7ce0*/  SHF.R.S32.HI R86, RZ, 0x18, R103 ;  /* 0x00000018ff567819 */ /* 0x000fe40000011467 */
[----:B------:R-:W-:Y:S02]  /*7cf0*/  SHF.R.S32.HI R87, RZ, 0x18, R88 ;  /* 0x00000018ff577819 */ /* 0x000fe40000011458 */
[----:B------:R-:W-:Y:S02]  /*7d00*/  R2UR UR5, R116 ;  /* 0x00000000740572ca */ /* 0x000fe400000e0000 */
[C---:B------:R-:W-:Y:S02]  /*7d10*/  PRMT R143, R101.reuse, 0x8880, RZ ;  /* 0x00008880658f7816 */ /* 0x040fe400000000ff */
[----:B------:R-:W-:Y:S02]  /*7d20*/  SHF.L.U32 R83, R101, 0x10, RZ ;  /* 0x0000001065537819 */ /* 0x000fe400000006ff */
[----:B------:R-:W-:Y:S02]  /*7d30*/  PRMT R141, R102, 0x8880, RZ ;  /* 0x00008880668d7816 */ /* 0x000fe400000000ff */
[----:B------:R-:W-:Y:S02]  /*7d40*/  SHF.R.S32.HI R83, RZ, 0x18, R83 ;  /* 0x00000018ff537819 */ /* 0x000fe40000011453 */
[C---:B------:R-:W-:Y:S02]  /*7d50*/  PRMT R138, R103.reuse, 0x8880, RZ ;  /* 0x00008880678a7816 */ /* 0x040fe400000000ff */
[----:B------:R-:W-:Y:S01]  /*7d60*/  SHF.L.U32 R137, R103, 0x10, RZ ;  /* 0x0000001067897819 */ /* 0x000fe200000006ff */
[----:B------:R-:W-:Y:S01]  /*7d70*/  UIADD3 UR5, UPT, UPT, UR5, 0x1f0, URZ ;  /* 0x000001f005057890 */ /* 0x000fe2000fffe0ff */
[----:B-1----:R-:W-:Y:S01]  /*7d80*/  IMAD R4, R78, R4, RZ ;  /* 0x000000044e047224 */ /* 0x002fe200078e02ff */
[----:B------:R-:W-:Y:S01]  /*7d90*/  PRMT R135, R88, 0x8880, RZ ;  /* 0x0000888058877816 */ /* 0x000fe200000000ff */
[C---:B------:R-:W-:Y:S01]  /*7da0*/  IMAD R5, R78.reuse, R5, RZ ;  /* 0x000000054e057224 */ /* 0x040fe200078e02ff */
[----:B------:R-:W-:Y:S01]  /*7db0*/  UPRMT UR5, UR37, 0x654, UR5 ;  /* 0x0000065425057896 */ /* 0x000fe20008000005 */
[----:B------:R-:W-:Y:S01]  /*7dc0*/  IMAD R4, R3, R82, R4 ;  /* 0x0000005203047224 */ /* 0x000fe200078e0204 */
[C---:B------:R-:W-:Y:S01]  /*7dd0*/  PRMT R132, R89.reuse, 0x8880, RZ ;  /* 0x0000888059847816 */ /* 0x040fe200000000ff */
[----:B------:R-:W-:Y:S01]  /*7de0*/  IMAD R6, R78, R6, RZ ;  /* 0x000000064e067224 */ /* 0x000fe200078e02ff */
[----:B------:R-:W-:Y:S01]  /*7df0*/  SHF.L.U32 R131, R89, 0x10, RZ ;  /* 0x0000001059837819 */ /* 0x000fe200000006ff */
[----:B------:R-:W-:Y:S01]  /*7e00*/  IMAD R5, R0, R82, R5 ;  /* 0x0000005200057224 */ /* 0x000fe200078e0205 */
[----:B------:R-:W-:Y:S01]  /*7e10*/  PRMT R129, R90, 0x8880, RZ ;  /* 0x000088805a817816 */ /* 0x000fe200000000ff */
[----:B------:R-:W-:Y:S01]  /*7e20*/  IMAD R0, R78, R16, RZ ;  /* 0x000000104e007224 */ /* 0x000fe200078e02ff */
[----:B------:R-:W-:Y:S01]  /*7e30*/  SHF.L.U32 R128, R90, 0x10, RZ ;  /* 0x000000105a807819 */ /* 0x000fe200000006ff */
[C---:B------:R-:W-:Y:S01]  /*7e40*/  IMAD R7, R78.reuse, R7, RZ ;  /* 0x000000074e077224 */ /* 0x040fe200078e02ff */
[----:B------:R-:W-:Y:S01]  /*7e50*/  SYNCS.ARRIVE.TRANS64.RED.A1T0 RZ, [UR5], RZ ;  /* 0x000000ffffff79a7 */ /* 0x000fe20008100405 */
[C---:B------:R-:W-:Y:S01]  /*7e60*/  IMAD R16, R78.reuse, R20, RZ ;  /* 0x000000144e107224 */ /* 0x040fe200078e02ff */
[C---:B------:R-:W-:Y:S01]  /*7e70*/  PRMT R126, R91.reuse, 0x8880, RZ ;  /* 0x000088805b7e7816 */ /* 0x040fe200000000ff */
[C---:B------:R-:W-:Y:S01]  /*7e80*/  IMAD R20, R78.reuse, R24, RZ ;  /* 0x000000184e147224 */ /* 0x040fe200078e02ff */
[----:B------:R-:W-:Y:S01]  /*7e90*/  SHF.L.U32 R125, R91, 0x10, RZ ;  /* 0x000000105b7d7819 */ /* 0x000fe200000006ff */
[----:B------:R-:W-:Y:S01]  /*7ea0*/  IMAD R6, R81, R82, R6 ;  /* 0x0000005251067224 */ /* 0x000fe200078e0206 */
[----:B------:R-:W-:Y:S01]  /*7eb0*/  MOV R81, R143 ;  /* 0x0000008f00517202 */ /* 0x000fe20000000f00 */
[----:B------:R-:W-:Y:S01]  /*7ec0*/  IMAD R24, R78, R28, RZ ;  /* 0x0000001c4e187224 */ /* 0x000fe200078e02ff */
[----:B------:R-:W-:Y:S01]  /*7ed0*/  PRMT R123, R92, 0x8880, RZ ;  /* 0x000088805c7b7816 */ /* 0x000fe200000000ff */
[----:B------:R-:W-:Y:S01]  /*7ee0*/  IMAD R28, R78, R32, RZ ;  /* 0x000000204e1c7224 */ /* 0x000fe200078e02ff */
[----:B------:R-:W-:Y:S01]  /*7ef0*/  SHF.L.U32 R122, R92, 0x10, RZ ;  /* 0x000000105c7a7819 */ /* 0x000fe200000006ff */
[----:B------:R-:W-:Y:S01]  /*7f00*/  IMAD R7, R2, R82, R7 ;  /* 0x0000005202077224 */ /* 0x000fe200078e0207 */
[----:B------:R-:W-:Y:S01]  /*7f10*/  PRMT R120, R93, 0x8880, RZ ;  /* 0x000088805d787816 */ /* 0x000fe200000000ff */
[----:B------:R-:W-:Y:S01]  /*7f20*/  IMAD R32, R78, R36, RZ ;  /* 0x000000244e207224 */ /* 0x000fe200078e02ff */
[----:B------:R-:W-:Y:S01]  /*7f30*/  PRMT R117, R94, 0x8880, RZ ;  /* 0x000088805e757816 */ /* 0x000fe200000000ff */
[----:B------:R-:W-:Y:S01]  /*7f40*/  IMAD R2, R78, R17, RZ ;  /* 0x000000114e027224 */ /* 0x000fe200078e02ff */
[----:B------:R-:W-:Y:S01]  /*7f50*/  SHF.L.U32 R116, R94, 0x10, RZ ;  /* 0x000000105e747819 */ /* 0x000fe200000006ff */
[----:B------:R-:W-:Y:S01]  /*7f60*/  IMAD R36, R78, R40, RZ ;  /* 0x000000284e247224 */ /* 0x000fe200078e02ff */
[----:B------:R-:W-:Y:S01]  /*7f70*/  SHF.L.U32 R115, R94, 0x8, RZ ;  /* 0x000000085e737819 */ /* 0x000fe200000006ff */
[C---:B------:R-:W-:Y:S01]  /*7f80*/  IMAD R17, R78.reuse, R21, RZ ;  /* 0x000000154e117224 */ /* 0x040fe200078e02ff */
[C---:B------:R-:W-:Y:S01]  /*7f90*/  PRMT R114, R95.reuse, 0x8880, RZ ;  /* 0x000088805f727816 */ /* 0x040fe200000000ff */
[C---:B------:R-:W-:Y:S01]  /*7fa0*/  IMAD R40, R78.reuse, R44, RZ ;  /* 0x0000002c4e287224 */ /* 0x040fe200078e02ff */
[----:B------:R-:W-:Y:S01]  /*7fb0*/  SHF.L.U32 R113, R95, 0x10, RZ ;  /* 0x000000105f717819 */ /* 0x000fe200000006ff */
[----:B------:R-:W-:Y:S01]  /*7fc0*/  IMAD R21, R78, R25, RZ ;  /* 0x000000194e157224 */ /* 0x000fe200078e02ff */
[----:B------:R-:W-:Y:S01]  /*7fd0*/  PRMT R111, R96, 0x8880, RZ ;  /* 0x00008880606f7816 */ /* 0x000fe200000000ff */
        /* <DEDUP_REMOVED lines=8> */
[C---:B------:R-:W-:Y:S01]  /*8060*/  IMAD R52, R78.reuse, R56, RZ ;  /* 0x000000384e347224 */ /* 0x040fe200078e02ff */
[----:B------:R-:W-:Y:S01]  /*8070*/  SHF.L.U32 R142, R101, 0x8, RZ ;  /* 0x00000008658e7819 */ /* 0x000fe200000006ff */
[C---:B------:R-:W-:Y:S01]  /*8080*/  IMAD R8, R78.reuse, R8, RZ ;  /* 0x000000084e087224 */ /* 0x040fe200078e02ff */
[C---:B------:R-:W-:Y:S01]  /*8090*/  SHF.L.U32 R101, R99.reuse, 0x10, RZ ;  /* 0x0000001063657819 */ /* 0x040fe200000006ff */
[----:B------:R-:W-:Y:S01]  /*80a0*/  IMAD R33, R78, R37, RZ ;  /* 0x000000254e217224 */ /* 0x000fe200078e02ff */
[----:B------:R-:W-:Y:S01]  /*80b0*/  SHF.L.U32 R139, R102, 0x8, RZ ;  /* 0x00000008668b7819 */ /* 0x000fe200000006ff */
[C---:B------:R-:W-:Y:S01]  /*80c0*/  IMAD R56, R78.reuse, R60, RZ ;  /* 0x0000003c4e387224 */ /* 0x040fe200078e02ff */
[----:B------:R-:W-:Y:S01]  /*80d0*/  PRMT R102, R99, 0x8880, RZ ;  /* 0x0000888063667816 */ /* 0x000fe200000000ff */
[C---:B------:R-:W-:Y:S01]  /*80e0*/  IMAD R37, R78.reuse, R41, RZ ;  /* 0x000000294e257224 */ /* 0x040fe200078e02ff */
[----:B------:R-:W-:Y:S01]  /*80f0*/  SHF.L.U32 R136, R103, 0x8, RZ ;  /* 0x0000000867887819 */ /* 0x000fe200000006ff */
[C---:B------:R-:W-:Y:S01]  /*8100*/  IMAD R60, R78.reuse, R64, RZ ;  /* 0x000000404e3c7224 */ /* 0x040fe200078e02ff */
[----:B------:R-:W-:Y:S01]  /*8110*/  I2IP.S8.S32.SAT R64, R7, R6, RZ ;  /* 0x0000000607407239 */ /* 0x000fe200000014ff */
[C---:B------:R-:W-:Y:S01]  /*8120*/  IMAD R9, R78.reuse, R9, RZ ;  /* 0x000000094e097224 */ /* 0x040fe200078e02ff */
[----:B------:R-:W-:Y:S01]  /*8130*/  SHF.R.S32.HI R6, RZ, 0x18, R140 ;  /* 0x00000018ff067819 */ /* 0x000fe2000001148c */
[C---:B------:R-:W-:Y:S01]  /*8140*/  IMAD R41, R78.reuse, R45, RZ ;  /* 0x0000002d4e297224 */ /* 0x040fe200078e02ff */
[----:B------:R-:W-:Y:S01]  /*8150*/  SHF.R.S32.HI R7, RZ, 0x18, R142 ;  /* 0x00000018ff077819 */ /* 0x000fe2000001148e */
[----:B------:R-:W-:Y:S01]  /*8160*/  IMAD R45, R78, R49, RZ ;  /* 0x000000314e2d7224 */ /* 0x000fe200078e02ff */
[----:B------:R-:W-:Y:S01]  /*8170*/  SHF.L.U32 R133, R88, 0x8, RZ ;  /* 0x0000000858857819 */ /* 0x000fe200000006ff */
[C---:B------:R-:W-:Y:S01]  /*8180*/  IMAD R10, R78.reuse, R10, RZ ;  /* 0x0000000a4e0a7224 */ /* 0x040fe200078e02ff */
[----:B------:R-:W-:Y:S01]  /*8190*/  SHF.R.S32.HI R88, RZ, 0x18, R89 ;  /* 0x00000018ff587819 */ /* 0x000fe20000011459 */
[C---:B------:R-:W-:Y:S01]  /*81a0*/  IMAD R49, R78.reuse, R53, RZ ;  /* 0x000000354e317224 */ /* 0x040fe200078e02ff */
[----:B------:R-:W-:Y:S01]  /*81b0*/  SHF.L.U32 R130, R89, 0x8, RZ ;  /* 0x0000000859827819 */ /* 0x000fe200000006ff */
[-C--:B------:R-:W-:Y:S01]  /*81c0*/  IMAD R8, R81, R82.reuse, R8 ;  /* 0x0000005251087224 */ /* 0x080fe200078e0208 */
[----:B------:R-:W-:Y:S01]  /*81d0*/  SHF.R.S32.HI R81, RZ, 0x18, R139 ;  /* 0x00000018ff517819 */ /* 0x000fe2000001148b */
[C---:B------:R-:W-:Y:S01]  /*81e0*/  IMAD R53, R78.reuse, R57, RZ ;  /* 0x000000394e357224 */ /* 0x040fe200078e02ff */
[----:B------:R-:W-:Y:S01]  /*81f0*/  SHF.R.S32.HI R89, RZ, 0x18, R90 ;  /* 0x00000018ff597819 */ /* 0x000fe2000001145a */
[C---:B------:R-:W-:Y:S01]  /*8200*/  IMAD R11, R78.reuse, R11, RZ ;  /* 0x0000000b4e0b7224 */ /* 0x040fe200078e02ff */
[----:B------:R-:W-:Y:S01]  /*8210*/  SHF.R.S32.HI R90, RZ, 0x18, R91 ;  /* 0x00000018ff5a7819 */ /* 0x000fe2000001145b */
[C---:B------:R-:W-:Y:S01]  /*8220*/  IMAD R57, R78.reuse, R61, RZ ;  /* 0x0000003d4e397224 */ /* 0x040fe200078e02ff */
[----:B------:R-:W-:Y:S01]  /*8230*/  SHF.L.U32 R124, R91, 0x8, RZ ;  /* 0x000000085b7c7819 */ /* 0x000fe200000006ff */
[----:B------:R-:W-:Y:S01]  /*8240*/  IMAD R9, R83, R82, R9 ;  /* 0x0000005253097224 */ /* 0x000fe200078e0209 */
[----:B------:R-:W-:Y:S01]  /*8250*/  SHF.R.S32.HI R91, RZ, 0x18, R92 ;  /* 0x00000018ff5b7819 */ /* 0x000fe2000001145c */
[----:B------:R-:W-:Y:S01]  /*8260*/  IMAD R61, R78, R65, RZ ;  /* 0x000000414e3d7224 */ /* 0x000fe200078e02ff */
[----:B------:R-:W-:Y:S01]  /*8270*/  SHF.L.U32 R121, R92, 0x8, RZ ;  /* 0x000000085c797819 */ /* 0x000fe200000006ff */
[C---:B------:R-:W-:Y:S01]  /*8280*/  IMAD R12, R78.reuse, R12, RZ ;  /* 0x0000000c4e0c7224 */ /* 0x040fe200078e02ff */
[----:B------:R-:W-:Y:S01]  /*8290*/  SHF.R.S32.HI R92, RZ, 0x18, R93 ;  /* 0x00000018ff5c7819 */ /* 0x000fe2000001145d */
[----:B------:R-:W-:Y:S01]  /*82a0*/  IMAD.MOV.U32 R65, RZ, RZ, R141 ;  /* 0x000000ffff417224 */ /* 0x000fe200078e008d */
[----:B------:R-:W-:Y:S01]  /*82b0*/  SHF.L.U32 R118, R93, 0x8, RZ ;  /* 0x000000085d767819 */ /* 0x000fe200000006ff */
[----:B------:R-:W-:Y:S01]  /*82c0*/  IMAD R10, R7, R82, R10 ;  /* 0x00000052070a7224 */ /* 0x000fe200078e020a */
[----:B------:R-:W-:Y:S01]  /*82d0*/  MOV R7, R138 ;  /* 0x0000008a00077202 */ /* 0x000fe20000000f00 */
[----:B------:R-:W-:Y:S01]  /*82e0*/  IMAD R13, R78, R13, RZ ;  /* 0x0000000d4e0d7224 */ /* 0x000fe200078e02ff */
[----:B------:R-:W-:Y:S01]  /*82f0*/  SHF.R.S32.HI R93, RZ, 0x18, R94 ;  /* 0x00000018ff5d7819 */ /* 0x000fe2000001145e */
[----:B------:R-:W-:Y:S01]  /*8300*/  IMAD R11, R84, R82, R11 ;  /* 0x00000052540b7224 */ /* 0x000fe200078e020b */
[----:B------:R-:W-:Y:S01]  /*8310*/  I2IP.S8.S32.SAT R84, R5, R4, R64 ;  /* 0x0000000405547239 */ /* 0x000fe20000001440 */
[C---:B------:R-:W-:Y:S01]  /*8320*/  IMAD R14, R78.reuse, R14, RZ ;  /* 0x0000000e4e0e7224 */ /* 0x040fe200078e02ff */
[----:B------:R-:W-:Y:S01]  /*8330*/  SHF.R.S32.HI R5, RZ, 0x18, R137 ;  /* 0x00000018ff057819 */ /* 0x000fe20000011489 */
[----:B------:R-:W-:Y:S01]  /*8340*/  IMAD R12, R65, R82, R12 ;  /* 0x00000052410c7224 */ /* 0x000fe200078e020c */
[----:B------:R-:W-:Y:S01]  /*8350*/  I2IP.S8.S32.SAT R10, R11, R10, RZ ;  /* 0x0000000a0b0a7239 */ /* 0x000fe200000014ff */
[----:B------:R-:W-:Y:S01]  /*8360*/  IMAD R15, R78, R15, RZ ;  /* 0x0000000f4e0f7224 */ /* 0x000fe200078e02ff */
[----:B------:R-:W-:Y:S01]  /*8370*/  SHF.R.S32.HI R94, RZ, 0x18, R95 ;  /* 0x00000018ff5e7819 */ /* 0x000fe2000001145f */
[-C--:B------:R-:W-:Y:S01]  /*8380*/  IMAD R13, R6, R82.reuse, R13 ;  /* 0x00000052060d7224 */ /* 0x080fe200078e020d */
[----:B------:R-:W-:Y:S01]  /*8390*/  SHF.R.S32.HI R6, RZ, 0x18, R134 ;  /* 0x00000018ff067819 */ /* 0x000fe20000011486 */
[-C--:B------:R-:W-:Y:S01]  /*83a0*/  IMAD R14, R81, R82.reuse, R14 ;  /* 0x00000052510e7224 */ /* 0x080fe200078e020e */
        /* <DEDUP_REMOVED lines=10> */
[----:B------:R-:W-:Y:S01]  /*8450*/  MOV R5, R135 ;  /* 0x0000008700057202 */ /* 0x000fe20000000f00 */
[-C--:B------:R-:W-:Y:S01]  /*8460*/  IMAD R3, R4, R82.reuse, R3 ;  /* 0x0000005204037224 */ /* 0x080fe200078e0203 */
[----:B------:R-:W-:Y:S01]  /*8470*/  SHF.R.S32.HI R4, RZ, 0x18, R131 ;  /* 0x00000018ff047819 */ /* 0x000fe20000011483 */
[----:B------:R-:W-:Y:S01]  /*8480*/  IMAD R19, R86, R82, R19 ;  /* 0x0000005256137224 */ /* 0x000fe200078e0213 */
[----:B------:R-:W-:Y:S01]  /*8490*/  I2IP.S8.S32.SAT R86, R13, R12, R14 ;  /* 0x0000000c0d567239 */ /* 0x000fe2000000140e */
[----:B------:R-:W-:Y:S01]  /*84a0*/  IMAD R18, R78, R22, RZ ;  /* 0x000000164e127224 */ /* 0x000fe200078e02ff */
[----:B------:R-:W-:Y:S01]  /*84b0*/  SHF.L.U32 R109, R96, 0x8, RZ ;  /* 0x00000008606d7819 */ /* 0x000fe200000006ff */
[----:B------:R-:W-:Y:S01]  /*84c0*/  IMAD R16, R5, R82, R16 ;  /* 0x0000005205107224 */ /* 0x000fe200078e0210 */
[----:B------:R-:W-:Y:S01]  /*84d0*/  I2IP.S8.S32.SAT R19, R19, R3, RZ ;  /* 0x0000000313137239 */ /* 0x000fe200000014ff */
[----:B------:R-:W-:Y:S01]  /*84e0*/  IMAD R23, R78, R23, RZ ;  /* 0x000000174e177224 */ /* 0x000fe200078e02ff */
[----:B------:R-:W-:Y:S01]  /*84f0*/  MOV R3, R132 ;  /* 0x0000008400037202 */ /* 0x000fe20000000f00 */
[-C--:B------:R-:W-:Y:S01]  /*8500*/  IMAD R17, R6, R82.reuse, R17 ;  /* 0x0000005206117224 */ /* 0x080fe200078e0211 */
[----:B------:R-:W-:Y:S01]  /*8510*/  MOV R5, R129 ;  /* 0x0000008100057202 */ /* 0x000fe20000000f00 */
[-C--:B------:R-:W-:Y:S01]  /*8520*/  IMAD R18, R7, R82.reuse, R18 ;  /* 0x0000005207127224 */ /* 0x080fe200078e0212 */
[----:B------:R-:W-:Y:S01]  /*8530*/  SHF.R.S32.HI R7, RZ, 0x18, R127 ;  /* 0x00000018ff077819 */ /* 0x000fe2000001147f */
[----:B------:R-:W-:Y:S01]  /*8540*/  IMAD R23, R87, R82, R23 ;  /* 0x0000005257177224 */ /* 0x000fe200078e0217 */
[----:B------:R-:W-:Y:S01]  /*8550*/  I2IP.S8.S32.SAT R87, R2, R0, R19 ;  /* 0x0000000002577239 */ /* 0x000fe20000001413 */
[----:B------:R-:W-:Y:S01]  /*8560*/  IMAD R20, R3, R82, R20 ;  /* 0x0000005203147224 */ /* 0x000fe200078e0214 */
[----:B------:R-:W-:Y:S01]  /*8570*/  SHF.R.S32.HI R3, RZ, 0x18, R130 ;  /* 0x00000018ff037819 */ /* 0x000fe20000011482 */
[C---:B------:R-:W-:Y:S01]  /*8580*/  IMAD R22, R78.reuse, R26, RZ ;  /* 0x0000001a4e167224 */ /* 0x040fe200078e02ff */
[----:B------:R-:W-:Y:S01]  /*8590*/  I2IP.S8.S32.SAT R18, R23, R18, RZ ;  /* 0x0000001217127239 */ /* 0x000fe200000014ff */
[----:B------:R-:W-:Y:S01]  /*85a0*/  IMAD R27, R78, R27, RZ ;  /* 0x0000001b4e1b7224 */ /* 0x000fe200078e02ff */
[----:B------:R1:W-:Y:S01]  /*85b0*/  STS.128 [R153+UR49+0x6400], R84 ;  /* 0x0064005499007988 */ /* 0x0003e20008000c31 */
[----:B------:R-:W-:Y:S01]  /*85c0*/  IMAD R21, R4, R82, R21 ;  /* 0x0000005204157224 */ /* 0x000fe200078e0215 */
[----:B------:R-:W-:Y:S01]  /*85d0*/  I2IP.S8.S32.SAT R16, R17, R16, R18 ;  /* 0x0000001011107239 */ /* 0x000fe20000001412 */
[-C--:B------:R-:W-:Y:S01]  /*85e0*/  IMAD R22, R3, R82.reuse, R22 ;  /* 0x0000005203167224 */ /* 0x080fe200078e0216 */
[----:B------:R-:W-:Y:S01]  /*85f0*/  SHF.R.S32.HI R0, RZ, 0x18, R128 ;  /* 0x00000018ff007819 */ /* 0x000fe20000011480 */
[----:B------:R-:W-:Y:S01]  /*8600*/  IMAD R27, R88, R82, R27 ;  /* 0x00000052581b7224 */ /* 0x000fe200078e021b */
[----:B------:R-:W-:Y:S01]  /*8610*/  SHF.R.S32.HI R96, RZ, 0x18, R97 ;  /* 0x00000018ff607819 */ /* 0x000fe20000011461 */
[C---:B------:R-:W-:Y:S01]  /*8620*/  IMAD R26, R78.reuse, R30, RZ ;  /* 0x0000001e4e1a7224 */ /* 0x040fe200078e02ff */
[----:B------:R-:W-:Y:S01]  /*8630*/  SHF.L.U32 R106, R97, 0x8, RZ ;  /* 0x00000008616a7819 */ /* 0x000fe200000006ff */
[----:B------:R-:W-:Y:S01]  /*8640*/  IMAD R24, R5, R82, R24 ;  /* 0x0000005205187224 */ /* 0x000fe200078e0218 */
[----:B------:R-:W-:Y:S01]  /*8650*/  I2IP.S8.S32.SAT R17, R27, R22, RZ ;  /* 0x000000161b117239 */ /* 0x000fe200000014ff */
[----:B------:R-:W-:Y:S01]  /*8660*/  IMAD R31, R78, R31, RZ ;  /* 0x0000001f4e1f7224 */ /* 0x000fe200078e02ff */
[----:B------:R-:W-:Y:S01]  /*8670*/  SHF.R.S32.HI R5, RZ, 0x18, R124 ;  /* 0x00000018ff057819 */ /* 0x000fe2000001147c */
[----:B------:R-:W-:Y:S01]  /*8680*/  IMAD R25, R0, R82, R25 ;  /* 0x0000005200197224 */ /* 0x000fe200078e0219 */
[----:B------:R-:W-:Y:S01]  /*8690*/  I2IP.S8.S32.SAT R17, R21, R20, R17 ;  /* 0x0000001415117239 */ /* 0x000fe20000001411 */
[-C--:B------:R-:W-:Y:S01]  /*86a0*/  IMAD R26, R7, R82.reuse, R26 ;  /* 0x00000052071a7224 */ /* 0x080fe200078e021a */
[----:B------:R-:W-:Y:S01]  /*86b0*/  SHF.R.S32.HI R0, RZ, 0x18, R125 ;  /* 0x00000018ff007819 */ /* 0x000fe2000001147d */
[----:B------:R-:W-:Y:S01]  /*86c0*/  IMAD.MOV.U32 R3, RZ, RZ, R126 ;  /* 0x000000ffff037224 */ /* 0x000fe200078e007e */
[----:B------:R-:W-:Y:S01]  /*86d0*/  SHF.R.S32.HI R7, RZ, 0x18, R118 ;  /* 0x00000018ff077819 */ /* 0x000fe20000011476 */
[----:B------:R-:W-:Y:S01]  /*86e0*/  IMAD R31, R89, R82, R31 ;  /* 0x00000052591f7224 */ /* 0x000fe200078e021f */
[----:B------:R-:W-:Y:S01]  /*86f0*/  SHF.R.S32.HI R97, RZ, 0x18, R98 ;  /* 0x00000018ff617819 */ /* 0x000fe20000011462 */
[----:B------:R-:W-:Y:S01]  /*8700*/  IMAD R30, R78, R34, RZ ;  /* 0x000000224e1e7224 */ /* 0x000fe200078e02ff */
[----:B------:R-:W-:Y:S01]  /*8710*/  SHF.L.U32 R103, R98, 0x8, RZ ;  /* 0x0000000862677819 */ /* 0x000fe200000006ff */
[----:B------:R-:W-:Y:S01]  /*8720*/  IMAD R28, R3, R82, R28 ;  /* 0x00000052031c7224 */ /* 0x000fe200078e021c */
[----:B------:R-:W-:Y:S01]  /*8730*/  I2IP.S8.S32.SAT R18, R31, R26, RZ ;  /* 0x0000001a1f127239 */ /* 0x000fe200000014ff */
[----:B------:R-:W-:Y:S01]  /*8740*/  IMAD R35, R78, R35, RZ ;  /* 0x000000234e237224 */ /* 0x000fe200078e02ff */
[----:B------:R-:W-:Y:S01]  /*8750*/  MOV R3, R123 ;  /* 0x0000007b00037202 */ /* 0x000fe20000000f00 */
[----:B------:R-:W-:Y:S01]  /*8760*/  IMAD R29, R0, R82, R29 ;  /* 0x00000052001d7224 */ /* 0x000fe200078e021d */
[----:B------:R-:W-:Y:S01]  /*8770*/  I2IP.S8.S32.SAT R18, R25, R24, R18 ;  /* 0x0000001819127239 */ /* 0x000fe20000001412 */
[-C--:B------:R-:W-:Y:S01]  /*8780*/  IMAD R30, R5, R82.reuse, R30 ;  /* 0x00000052051e7224 */ /* 0x080fe200078e021e */
[----:B------:R-:W-:Y:S01]  /*8790*/  SHF.R.S32.HI R0, RZ, 0x18, R122 ;  /* 0x00000018ff007819 */ /* 0x000fe2000001147a */
[----:B------:R-:W-:Y:S01]  /*87a0*/  IMAD R35, R90, R82, R35 ;  /* 0x000000525a237224 */ /* 0x000fe200078e0223 */
[----:B------:R-:W-:Y:S01]  /*87b0*/  MOV R5, R120 ;  /* 0x0000007800057202 */ /* 0x000fe20000000f00 */
[----:B------:R-:W-:Y:S01]  /*87c0*/  IMAD R32, R3, R82, R32 ;  /* 0x0000005203207224 */ /* 0x000fe200078e0220 */
[----:B------:R-:W-:Y:S01]  /*87d0*/  SHF.R.S32.HI R3, RZ, 0x18, R121 ;  /* 0x00000018ff037819 */ /* 0x000fe20000011479 */
[C---:B------:R-:W-:Y:S01]  /*87e0*/  IMAD R34, R78.reuse, R38, RZ ;  /* 0x000000264e227224 */ /* 0x040fe200078e02ff */
[----:B------:R-:W-:Y:S01]  /*87f0*/  I2IP.S8.S32.SAT R19, R35, R30, RZ ;  /* 0x0000001e23137239 */ /* 0x000fe200000014ff */
[----:B------:R-:W-:Y:S01]  /*8800*/  IMAD R39, R78, R39, RZ ;  /* 0x000000274e277224 */ /* 0x000fe200078e02ff */
[----:B------:R-:W-:Y:S01]  /*8810*/  SHF.R.S32.HI R98, RZ, 0x18, R99 ;  /* 0x00000018ff627819 */ /* 0x000fe20000011463 */
[----:B------:R-:W-:Y:S01]  /*8820*/  IMAD R33, R0, R82, R33 ;  /* 0x0000005200217224 */ /* 0x000fe200078e0221 */
[----:B------:R-:W-:Y:S01]  /*8830*/  I2IP.S8.S32.SAT R19, R29, R28, R19 ;  /* 0x0000001c1d137239 */ /* 0x000fe20000001413 */
[-C--:B------:R-:W-:Y:S01]  /*8840*/  IMAD R34, R3, R82.reuse, R34 ;  /* 0x0000005203227224 */ /* 0x080fe200078e0222 */
[----:B------:R-:W-:Y:S01]  /*8850*/  SHF.R.S32.HI R0, RZ, 0x18, R119 ;  /* 0x00000018ff007819 */ /* 0x000fe20000011477 */
[----:B------:R-:W-:Y:S01]  /*8860*/  IMAD R39, R91, R82, R39 ;  /* 0x000000525b277224 */ /* 0x000fe200078e0227 */
[----:B------:R-:W-:Y:S01]  /*8870*/  MOV R3, R117 ;  /* 0x0000007500037202 */ /* 0x000fe20000000f00 */
[C---:B------:R-:W-:Y:S01]  /*8880*/  IMAD R38, R78.reuse, R42, RZ ;  /* 0x0000002a4e267224 */ /* 0x040fe200078e02ff */
[----:B------:R1:W-:Y:S01]  /*8890*/  STS.128 [R172+0x6400], R16 ;  /* 0x00640010ac007388 */ /* 0x0003e20000000c00 */
        /* <DEDUP_REMOVED lines=8> */
[-C--:B------:R-:W-:Y:S01]  /*8920*/  IMAD R43, R92, R82.reuse, R43 ;  /* 0x000000525c2b7224 */ /* 0x080fe200078e022b */
[----:B------:R-:W-:Y:S01]  /*8930*/  SHF.R.S32.HI R7, RZ, 0x18, R112 ;  /* 0x00000018ff077819 */ /* 0x000fe20000011470 */
[----:B------:R-:W-:Y:S01]  /*8940*/  IMAD R40, R3, R82, R40 ;  /* 0x0000005203287224 */ /* 0x000fe200078e0228 */
[----:B------:R-:W-:Y:S01]  /*8950*/  SHF.R.S32.HI R3, RZ, 0x18, R115 ;  /* 0x00000018ff037819 */ /* 0x000fe20000011473 */
[C---:B------:R-:W-:Y:S01]  /*8960*/  IMAD R42, R78.reuse, R46, RZ ;  /* 0x0000002e4e2a7224 */ /* 0x040fe200078e02ff */
[----:B------:R-:W-:Y:S01]  /*8970*/  I2IP.S8.S32.SAT R38, R43, R38, RZ ;  /* 0x000000262b267239 */ /* 0x000fe200000014ff */
[----:B------:R-:W-:Y:S01]  /*8980*/  IMAD R47, R78, R47, RZ ;  /* 0x0000002f4e2f7224 */ /* 0x000fe200078e02ff */
[----:B------:R-:W-:Y:S01]  /*8990*/  SHF.L.U32 R100, R99, 0x8, RZ ;  /* 0x0000000863647819 */ /* 0x000fe200000006ff */
[----:B------:R-:W-:Y:S01]  /*89a0*/  IMAD R41, R0, R82, R41 ;  /* 0x0000005200297224 */ /* 0x000fe200078e0229 */
[----:B------:R-:W-:Y:S01]  /*89b0*/  I2IP.S8.S32.SAT R33, R37, R36, R38 ;  /* 0x0000002425217239 */ /* 0x000fe20000001426 */
[-C--:B------:R-:W-:Y:S01]  /*89c0*/  IMAD R42, R3, R82.reuse, R42 ;  /* 0x00000052032a7224 */ /* 0x080fe200078e022a */
[----:B------:R-:W-:Y:S01]  /*89d0*/  SHF.R.S32.HI R0, RZ, 0x18, R113 ;  /* 0x00000018ff007819 */ /* 0x000fe20000011471 */
[----:B------:R-:W-:Y:S01]  /*89e0*/  IMAD R47, R93, R82, R47 ;  /* 0x000000525d2f7224 */ /* 0x000fe200078e022f */
[----:B------:R-:W-:Y:S01]  /*89f0*/  IADD3 R76, PT, PT, R76, 0x1, RZ ;  /* 0x000000014c4c7810 */ /* 0x000fe20007ffe0ff */
[C---:B------:R-:W-:Y:S02]  /*8a00*/  IMAD R46, R78.reuse, R50, RZ ;  /* 0x000000324e2e7224 */ /* 0x040fe400078e02ff */
        /* <DEDUP_REMOVED lines=8> */
[----:B------:R-:W-:Y:S02]  /*8a90*/  IMAD.MOV.U32 R3, RZ, RZ, R111 ;  /* 0x000000ffff037224 */ /* 0x000fe400078e006f */
[-C--:B------:R-:W-:Y:S02]  /*8aa0*/  IMAD R51, R94, R82.reuse, R51 ;  /* 0x000000525e337224 */ /* 0x080fe400078e0233 */
[----:B------:R-:W-:Y:S01]  /*8ab0*/  IMAD R48, R3, R82, R48 ;  /* 0x0000005203307224 */ /* 0x000fe200078e0230 */
[----:B------:R-:W-:Y:S01]  /*8ac0*/  SHF.R.S32.HI R3, RZ, 0x18, R109 ;  /* 0x00000018ff037819 */ /* 0x000fe2000001146d */
[C---:B------:R-:W-:Y:S01]  /*8ad0*/  IMAD R50, R78.reuse, R54, RZ ;  /* 0x000000364e327224 */ /* 0x040fe200078e02ff */
[----:B------:R-:W-:Y:S01]  /*8ae0*/  I2IP.S8.S32.SAT R35, R51, R46, RZ ;  /* 0x0000002e33237239 */ /* 0x000fe200000014ff */
[----:B------:R-:W-:Y:S02]  /*8af0*/  IMAD R55, R78, R55, RZ ;  /* 0x000000374e377224 */ /* 0x000fe400078e02ff */
[----:B------:R-:W-:Y:S01]  /*8b00*/  IMAD R49, R0, R82, R49 ;  /* 0x0000005200317224 */ /* 0x000fe200078e0231 */
[----:B------:R-:W-:Y:S01]  /*8b10*/  I2IP.S8.S32.SAT R35, R45, R44, R35 ;  /* 0x0000002c2d237239 */ /* 0x000fe20000001423 */
[-C--:B------:R-:W-:Y:S01]  /*8b20*/  IMAD R50, R3, R82.reuse, R50 ;  /* 0x0000005203327224 */ /* 0x080fe200078e0232 */
[----:B------:R-:W-:Y:S01]  /*8b30*/  SHF.R.S32.HI R0, RZ, 0x18, R107 ;  /* 0x00000018ff007819 */ /* 0x000fe2000001146b */
[----:B------:R-:W-:Y:S01]  /*8b40*/  IMAD R55, R95, R82, R55 ;  /* 0x000000525f377224 */ /* 0x000fe200078e0237 */
[----:B------:R-:W-:Y:S01]  /*8b50*/  SHF.R.S32.HI R3, RZ, 0x18, R106 ;  /* 0x00000018ff037819 */ /* 0x000fe2000001146a */
        /* <DEDUP_REMOVED lines=11> */
[----:B------:R-:W-:Y:S01]  /*8c10*/  SHF.R.S32.HI R3, RZ, 0x18, R103 ;  /* 0x00000018ff037819 */ /* 0x000fe20000011467 */
[----:B------:R-:W-:Y:S02]  /*8c20*/  IMAD R58, R78, R62, RZ ;  /* 0x0000003e4e3a7224 */ /* 0x000fe400078e02ff */
[----:B------:R-:W-:Y:S01]  /*8c30*/  IMAD R56, R5, R82, R56 ;  /* 0x0000005205387224 */ /* 0x000fe200078e0238 */
[----:B------:R-:W-:Y:S01]  /*8c40*/  MOV R5, R102 ;  /* 0x0000006600057202 */ /* 0x000fe20000000f00 */
[----:B------:R-:W-:Y:S01]  /*8c50*/  IMAD R57, R0, R82, R57 ;  /* 0x0000005200397224 */ /* 0x000fe200078e0239 */
[----:B------:R-:W-:Y:S01]  /*8c60*/  SHF.R.S32.HI R0, RZ, 0x18, R101 ;  /* 0x00000018ff007819 */ /* 0x000fe20000011465 */
[C---:B------:R-:W-:Y:S01]  /*8c70*/  IMAD R63, R78.reuse, R63, RZ ;  /* 0x0000003f4e3f7224 */ /* 0x040fe200078e02ff */
[----:B------:R-:W-:Y:S01]  /*8c80*/  I2IP.S8.S32.SAT R54, R59, R54, RZ ;  /* 0x000000363b367239 */ /* 0x000fe200000014ff */
[-C--:B------:R-:W-:Y:S01]  /*8c90*/  IMAD R58, R3, R82.reuse, R58 ;  /* 0x00000052033a7224 */ /* 0x080fe200078e023a */
[----:B------:R-:W-:Y:S01]  /*8ca0*/  SHF.R.S32.HI R3, RZ, 0x18, R100 ;  /* 0x00000018ff037819 */ /* 0x000fe20000011464 */
[----:B------:R-:W-:Y:S01]  /*8cb0*/  IMAD R63, R97, R82, R63 ;  /* 0x00000052613f7224 */ /* 0x000fe200078e023f */
[----:B------:R-:W-:Y:S01]  /*8cc0*/  I2IP.S8.S32.SAT R49, R53, R52, R54 ;  /* 0x0000003435317239 */ /* 0x000fe20000001436 */
        /* <DEDUP_REMOVED lines=19> */
[----:B------:R-:W-:Y:S02]  /*8e00*/  UIADD3 UR8, UP0, UPT, UR52, 0x680, URZ ;  /* 0x0000068034087890 */ /* 0x000fe4000ff1e0ff */
[----:B------:R-:W-:Y:S02]  /*8e10*/  UIADD3 UR5, UPT, UPT, UR41, 0x40, URZ ;  /* 0x0000004029057890 */ /* 0x000fe4000fffe0ff */
[----:B------:R-:W-:Y:S02]  /*8e20*/  UIADD3 UR4, UPT, UPT, UR49, 0x6400, URZ ;  /* 0x0000640031047890 */ /* 0x000fe4000fffe0ff */
[----:B------:R-:W-:Y:S01]  /*8e30*/  UIADD3.X UR9, UPT, UPT, URZ, UR53, URZ, UP0, !UPT ;  /* 0x00000035ff097290 */ /* 0x000fe200087fe4ff */
[----:B------:R-:W-:Y:S01]  /*8e40*/  UMOV UR6, UR42 ;  /* 0x0000002a00067c82 */ /* 0x000fe20008000000 */
[----:B------:R-:W-:Y:S07]  /*8e50*/  UMOV UR7, UR36 ;  /* 0x0000002400077c82 */ /* 0x000fee0008000000 */
[----:B------:R2:W-:Y:S01]  /*8e60*/  UTMASTG.3D [UR4], [UR8] ;  /* 0x00000004080073b5 */ /* 0x0005e20008010000 */
[----:B------:R0:W-:Y:S01]  /*8e70*/  UTMACMDFLUSH ;  /* 0x00000000000079b7 */ /* 0x0001e20000000000 */
[----:B--2---:R-:W-:Y:S04]  /*8e80*/  DEPBAR.LE SB0, 0x1 ;  /* 0x000080400000791a */ /* 0x004fe80000000000 */
.L_x_124:
[----:B------:R-:W-:Y:S05]  /*8e90*/  BSYNC.RECONVERGENT B0 ;  /* 0x0000000000007941 */ /* 0x000fea0003800200 */
.L_x_123:
[----:B------:R-:W-:Y:S01]  /*8ea0*/  BAR.SYNC.DEFER_BLOCKING 0x1, 0x80 ;  /* 0x0042000000007b1d */ /* 0x000fe20000010000 */
[----:B------:R-:W-:Y:S01]  /*8eb0*/  ISETP.NE.AND P2, PT, R168, RZ, PT ;  /* 0x000000ffa800720c */ /* 0x000fe20003f45270 */
[----:B------:R-:W-:Y:S01]  /*8ec0*/  IMAD.IADD R20, R75, 0x1, R150 ;  /* 0x000000014b147824 */ /* 0x000fe200078e0296 */
[----:B------:R-:W-:Y:S01]  /*8ed0*/  ISETP.NE.AND P0, PT, R169, 0x2, PT ;  /* 0x00000002a900780c */ /* 0x000fe20003f05270 */
[----:B------:R-:W-:Y:S01]  /*8ee0*/  IMAD.IADD R21, R77, 0x1, R152 ;  /* 0x000000014d157824 */ /* 0x000fe200078e0298 */
[----:B------:R-:W-:Y:S02]  /*8ef0*/  ISETP.NE.AND P1, PT, R76, 0x4, PT ;  /* 0x000000044c00780c */ /* 0x000fe40003f25270 */
[----:B------:R-:W-:Y:S02]  /*8f00*/  SEL R0, RZ, 0x1, P0 ;  /* 0x00000001ff007807 */ /* 0x000fe40000000000 */
[----:B------:R-:W-:Y:S02]  /*8f10*/  SEL R3, RZ, 0x1, P1 ;  /* 0x00000001ff037807 */ /* 0x000fe40000800000 */
[----:B------:R-:W-:Y:S02]  /*8f20*/  LOP3.LUT R161, R161, R0, RZ, 0x3c, !PT ;  /* 0x00000000a1a17212 */ /* 0x000fe400078e3cff */
[----:B------:R-:W-:Y:S02]  /*8f30*/  LOP3.LUT R162, R162, R3, RZ, 0x3c, !PT ;  /* 0x00000003a2a27212 */ /* 0x000fe400078e3cff */
[----:B------:R-:W-:Y:S02]  /*8f40*/  @P2 R2UR UR36, R158 ;  /* 0x000000009e2422ca */ /* 0x000fe400000e0000 */
[----:B------:R-:W-:Y:S02]  /*8f50*/  SEL R169, R169, RZ, P0 ;  /* 0x000000ffa9a97207 */ /* 0x000fe40000000000 */
[----:B------:R-:W-:Y:S01]  /*8f60*/  SEL R76, R76, RZ, P1 ;  /* 0x000000ff4c4c7207 */ /* 0x000fe20000800000 */
[----:B------:R-:W-:Y:S10]  /*8f70*/  @P2 BRA `(.L_x_125) ;  /* 0xffffffc400842947 */ /* 0x000ff4000383ffff */
[----:B------:R-:W-:Y:S05]  /*8f80*/  EXIT ;  /* 0x000000000000794d */ /* 0x000fea0003800000 */
.L_x_20:
[----:B--2---:R2:W1:Y:S02]  /*8f90*/  SYNCS.PHASECHK.TRANS64.TRYWAIT P0, [R3+URZ+0x220], R2 ;  /* 0x00022002030075a7 */ /* 0x00446400080011ff */
[----:B-1----:R-:W-:Y:S05]  /*8fa0*/  @!P0 NANOSLEEP.SYNCS 0x989680 ;  /* 0x009896800000895d */ /* 0x002fea0003900000 */
[----:B------:R-:W1:Y:S02]  /*8fb0*/  @!P0 SYNCS.PHASECHK.TRANS64 P0, [R3+URZ+0x220], R2 ;  /* 0x00022002030085a7 */ /* 0x000e6400080010ff */
[----:B-1----:R-:W-:Y:S05]  /*8fc0*/  @!P0 BRA `(.L_x_20) ;  /* 0xfffffffc00f08947 */ /* 0x002fea000383ffff */
[----:B------:R-:W-:Y:S05]  /*8fd0*/  BRA `(.L_x_126) ;  /* 0xffffff8800207947 */ /* 0x000fea000383ffff */
.L_x_23:
[----:B-1----:R-:W-:-:S07]  /*8fe0*/  MOV R2, UR33 ;  /* 0x0000002100027c02 */ /* 0x002fce0008000f00 */
.L_x_127:
[----:B-1----:R1:W2:Y:S02]  /*8ff0*/  SYNCS.PHASECHK.TRANS64.TRYWAIT P0, [R2+URZ+0xc0], R5 ;  /* 0x0000c005020075a7 */ /* 0x0022a400080011ff */
[----:B--2---:R-:W-:Y:S05]  /*9000*/  @!P0 NANOSLEEP.SYNCS 0x989680 ;  /* 0x009896800000895d */ /* 0x004fea0003900000 */
[----:B------:R-:W2:Y:S02]  /*9010*/  @!P0 SYNCS.PHASECHK.TRANS64 P0, [R2+URZ+0xc0], R5 ;  /* 0x0000c005020085a7 */ /* 0x000ea400080010ff */
[----:B--2---:R-:W-:Y:S05]  /*9020*/  @!P0 BRA `(.L_x_127) ;  /* 0xfffffffc00f08947 */ /* 0x004fea000383ffff */
[----:B------:R-:W-:Y:S05]  /*9030*/  BRA `(.L_x_22) ;  /* 0xffffff8800707947 */ /* 0x000fea000383ffff */
.L_x_29:
[----:B-1----:R-:W-:-:S07]  /*9040*/  MOV R2, UR17 ;  /* 0x0000001100027c02 */ /* 0x002fce0008000f00 */
.L_x_128:
[----:B-1----:R1:W2:Y:S02]  /*9050*/  SYNCS.PHASECHK.TRANS64.TRYWAIT P0, [R2+URZ+0xc0], R5 ;  /* 0x0000c005020075a7 */ /* 0x0022a400080011ff */
[----:B--2---:R-:W-:Y:S05]  /*9060*/  @!P0 NANOSLEEP.SYNCS 0x989680 ;  /* 0x009896800000895d */ /* 0x004fea0003900000 */
[----:B------:R-:W2:Y:S02]  /*9070*/  @!P0 SYNCS.PHASECHK.TRANS64 P0, [R2+URZ+0xc0], R5 ;  /* 0x0000c005020085a7 */ /* 0x000ea400080010ff */
[----:B--2---:R-:W-:Y:S05]  /*9080*/  @!P0 BRA `(.L_x_128) ;  /* 0xfffffffc00f08947 */ /* 0x004fea000383ffff */
[----:B------:R-:W-:Y:S05]  /*9090*/  BRA `(.L_x_28) ;  /* 0xffffff8c00147947 */ /* 0x000fea000383ffff */
.L_x_33:
[----:B-1----:R1:W2:Y:S02]  /*90a0*/  SYNCS.PHASECHK.TRANS64.TRYWAIT P0, [R2+URZ+0x1b0], R3 ;  /* 0x0001b003020075a7 */ /* 0x0022a400080011ff */
[----:B--2---:R-:W-:Y:S05]  /*90b0*/  @!P0 NANOSLEEP.SYNCS 0x989680 ;  /* 0x009896800000895d */ /* 0x004fea0003900000 */
[----:B------:R-:W2:Y:S02]  /*90c0*/  @!P0 SYNCS.PHASECHK.TRANS64 P0, [R2+URZ+0x1b0], R3 ;  /* 0x0001b003020085a7 */ /* 0x000ea400080010ff */
[----:B--2---:R-:W-:Y:S05]  /*90d0*/  @!P0 BRA `(.L_x_33) ;  /* 0xfffffffc00f08947 */ /* 0x004fea000383ffff */
[----:B------:R-:W-:Y:S05]  /*90e0*/  BRA `(.L_x_129) ;  /* 0xffffff8c00a07947 */ /* 0x000fea000383ffff */
.L_x_37:
[----:B----4-:R-:W-:-:S07]  /*90f0*/  MOV R0, UR5 ;  /* 0x0000000500007c02 */ /* 0x010fce0008000f00 */
.L_x_130:
[----:B-1----:R1:W2:Y:S02]  /*9100*/  SYNCS.PHASECHK.TRANS64.TRYWAIT P0, [R0+URZ], R3 ;  /* 0x00000003000075a7 */ /* 0x0022a400080011ff */
[----:B--2---:R-:W-:Y:S05]  /*9110*/  @!P0 NANOSLEEP.SYNCS 0x989680 ;  /* 0x009896800000895d */ /* 0x004fea0003900000 */
[----:B------:R-:W2:Y:S02]  /*9120*/  @!P0 SYNCS.PHASECHK.TRANS64 P0, [R0+URZ], R3 ;  /* 0x00000003000085a7 */ /* 0x000ea400080010ff */
[----:B--2---:R-:W-:Y:S05]  /*9130*/  @!P0 BRA `(.L_x_130) ;  /* 0xfffffffc00f08947 */ /* 0x004fea000383ffff */
[----:B------:R-:W-:Y:S05]  /*9140*/  BRA `(.L_x_131) ;  /* 0xffffff9400107947 */ /* 0x000fea000383ffff */
.L_x_38:
[----:B----4-:R-:W-:-:S07]  /*9150*/  MOV R0, UR5 ;  /* 0x0000000500007c02 */ /* 0x010fce0008000f00 */
.L_x_132:
[----:B-1----:R1:W2:Y:S02]  /*9160*/  SYNCS.PHASECHK.TRANS64.TRYWAIT P0, [R0+URZ], R3 ;  /* 0x00000003000075a7 */ /* 0x0022a400080011ff */
[----:B--2---:R-:W-:Y:S05]  /*9170*/  @!P0 NANOSLEEP.SYNCS 0x989680 ;  /* 0x009896800000895d */ /* 0x004fea0003900000 */
[----:B------:R-:W2:Y:S02]  /*9180*/  @!P0 SYNCS.PHASECHK.TRANS64 P0, [R0+URZ], R3 ;  /* 0x00000003000085a7 */ /* 0x000ea400080010ff */
[----:B--2---:R-:W-:Y:S05]  /*9190*/  @!P0 BRA `(.L_x_132) ;  /* 0xfffffffc00f08947 */ /* 0x004fea000383ffff */
[----:B------:R-:W-:Y:S05]  /*91a0*/  BRA `(.L_x_133) ;  /* 0xffffff94001c7947 */ /* 0x000fea000383ffff */
.L_x_39:
[----:B----4-:R-:W-:-:S07]  /*91b0*/  MOV R0, UR5 ;  /* 0x0000000500007c02 */ /* 0x010fce0008000f00 */
.L_x_134:
[----:B-1----:R1:W2:Y:S02]  /*91c0*/  SYNCS.PHASECHK.TRANS64.TRYWAIT P0, [R0+URZ], R3 ;  /* 0x00000003000075a7 */ /* 0x0022a400080011ff */
[----:B--2---:R-:W-:Y:S05]  /*91d0*/  @!P0 NANOSLEEP.SYNCS 0x989680 ;  /* 0x009896800000895d */ /* 0x004fea0003900000 */
[----:B------:R-:W2:Y:S02]  /*91e0*/  @!P0 SYNCS.PHASECHK.TRANS64 P0, [R0+URZ], R3 ;  /* 0x00000003000085a7 */ /* 0x000ea400080010ff */
[----:B--2---:R-:W-:Y:S05]  /*91f0*/  @!P0 BRA `(.L_x_134) ;  /* 0xfffffffc00f08947 */ /* 0x004fea000383ffff */
[----:B------:R-:W-:Y:S05]  /*9200*/  BRA `(.L_x_135) ;  /* 0xffffff9400287947 */ /* 0x000fea000383ffff */
.L_x_40:
[----:B----4-:R-:W-:-:S07]  /*9210*/  MOV R0, UR5 ;  /* 0x0000000500007c02 */ /* 0x010fce0008000f00 */
.L_x_136:
[----:B-1----:R1:W2:Y:S02]  /*9220*/  SYNCS.PHASECHK.TRANS64.TRYWAIT P0, [R0+URZ], R3 ;  /* 0x00000003000075a7 */ /* 0x0022a400080011ff */
[----:B--2---:R-:W-:Y:S05]  /*9230*/  @!P0 NANOSLEEP.SYNCS 0x989680 ;  /* 0x009896800000895d */ /* 0x004fea0003900000 */
[----:B------:R-:W2:Y:S02]  /*9240*/  @!P0 SYNCS.PHASECHK.TRANS64 P0, [R0+URZ], R3 ;  /* 0x00000003000085a7 */ /* 0x000ea400080010ff */
[----:B--2---:R-:W-:Y:S05]  /*9250*/  @!P0 BRA `(.L_x_136) ;  /* 0xfffffffc00f08947 */ /* 0x004fea000383ffff */
[----:B------:R-:W-:Y:S05]  /*9260*/  BRA `(.L_x_137) ;  /* 0xffffff9400347947 */ /* 0x000fea000383ffff */
.L_x_41:
[----:B----4-:R-:W-:-:S07]  /*9270*/  MOV R0, UR5 ;  /* 0x0000000500007c02 */ /* 0x010fce0008000f00 */
.L_x_138:
[----:B-1----:R1:W2:Y:S02]  /*9280*/  SYNCS.PHASECHK.TRANS64.TRYWAIT P0, [R0+URZ], R3 ;  /* 0x00000003000075a7 */ /* 0x0022a400080011ff */
[----:B--2---:R-:W-:Y:S05]  /*9290*/  @!P0 NANOSLEEP.SYNCS 0x989680 ;  /* 0x009896800000895d */ /* 0x004fea0003900000 */
[----:B------:R-:W2:Y:S02]  /*92a0*/  @!P0 SYNCS.PHASECHK.TRANS64 P0, [R0+URZ], R3 ;  /* 0x00000003000085a7 */ /* 0x000ea400080010ff */
[----:B--2---:R-:W-:Y:S05]  /*92b0*/  @!P0 BRA `(.L_x_138) ;  /* 0xfffffffc00f08947 */ /* 0x004fea000383ffff */
[----:B------:R-:W-:Y:S05]  /*92c0*/  BRA `(.L_x_139) ;  /* 0xffffff9400407947 */ /* 0x000fea000383ffff */
.L_x_42:
[----:B----4-:R-:W-:-:S07]  /*92d0*/  MOV R0, UR5 ;  /* 0x0000000500007c02 */ /* 0x010fce0008000f00 */
.L_x_140:
[----:B-1----:R1:W2:Y:S02]  /*92e0*/  SYNCS.PHASECHK.TRANS64.TRYWAIT P0, [R0+URZ], R3 ;  /* 0x00000003000075a7 */ /* 0x0022a400080011ff */
[----:B--2---:R-:W-:Y:S05]  /*92f0*/  @!P0 NANOSLEEP.SYNCS 0x989680 ;  /* 0x009896800000895d */ /* 0x004fea0003900000 */
[----:B------:R-:W2:Y:S02]  /*9300*/  @!P0 SYNCS.PHASECHK.TRANS64 P0, [R0+URZ], R3 ;  /* 0x00000003000085a7 */ /* 0x000ea400080010ff */
[----:B--2---:R-:W-:Y:S05]  /*9310*/  @!P0 BRA `(.L_x_140) ;  /* 0xfffffffc00f08947 */ /* 0x004fea000383ffff */
[----:B------:R-:W-:Y:S05]  /*9320*/  BRA `(.L_x_141) ;  /* 0xffffff94004c7947 */ /* 0x000fea000383ffff */
.L_x_43:
[----:B----4-:R-:W-:-:S07]  /*9330*/  MOV R0, UR5 ;  /* 0x0000000500007c02 */ /* 0x010fce0008000f00 */
.L_x_142:
[----:B-1----:R1:W2:Y:S02]  /*9340*/  SYNCS.PHASECHK.TRANS64.TRYWAIT P0, [R0+URZ], R3 ;  /* 0x00000003000075a7 */ /* 0x0022a400080011ff */
[----:B--2---:R-:W-:Y:S05]  /*9350*/  @!P0 NANOSLEEP.SYNCS 0x989680 ;  /* 0x009896800000895d */ /* 0x004fea0003900000 */
[----:B------:R-:W2:Y:S02]  /*9360*/  @!P0 SYNCS.PHASECHK.TRANS64 P0, [R0+URZ], R3 ;  /* 0x00000003000085a7 */ /* 0x000ea400080010ff */
[----:B--2---:R-:W-:Y:S05]  /*9370*/  @!P0 BRA `(.L_x_142) ;  /* 0xfffffffc00f08947 */ /* 0x004fea000383ffff */
[----:B------:R-:W-:Y:S05]  /*9380*/  BRA `(.L_x_143) ;  /* 0xffffff9400587947 */ /* 0x000fea000383ffff */
.L_x_44:
[----:B----4-:R-:W-:-:S07]  /*9390*/  MOV R0, UR5 ;  /* 0x0000000500007c02 */ /* 0x010fce0008000f00 */
.L_x_144:
[----:B-1----:R1:W2:Y:S02]  /*93a0*/  SYNCS.PHASECHK.TRANS64.TRYWAIT P0, [R0+URZ], R3 ;  /* 0x00000003000075a7 */ /* 0x0022a400080011ff */
[----:B--2---:R-:W-:Y:S05]  /*93b0*/  @!P0 NANOSLEEP.SYNCS 0x989680 ;  /* 0x009896800000895d */ /* 0x004fea0003900000 */
[----:B------:R-:W2:Y:S02]  /*93c0*/  @!P0 SYNCS.PHASECHK.TRANS64 P0, [R0+URZ], R3 ;  /* 0x00000003000085a7 */ /* 0x000ea400080010ff */
[----:B--2---:R-:W-:Y:S05]  /*93d0*/  @!P0 BRA `(.L_x_144) ;  /* 0xfffffffc00f08947 */ /* 0x004fea000383ffff */
[----:B------:R-:W-:Y:S05]  /*93e0*/  BRA `(.L_x_145) ;  /* 0xffffff9400647947 */ /* 0x000fea000383ffff */
.L_x_45:
[----:B----4-:R-:W-:-:S07]  /*93f0*/  MOV R0, UR5 ;  /* 0x0000000500007c02 */ /* 0x010fce0008000f00 */
.L_x_146:
[----:B-1----:R1:W2:Y:S02]  /*9400*/  SYNCS.PHASECHK.TRANS64.TRYWAIT P0, [R0+URZ], R3 ;  /* 0x00000003000075a7 */ /* 0x0022a400080011ff */
[----:B--2---:R-:W-:Y:S05]  /*9410*/  @!P0 NANOSLEEP.SYNCS 0x989680 ;  /* 0x009896800000895d */ /* 0x004fea0003900000 */
[----:B------:R-:W2:Y:S02]  /*9420*/  @!P0 SYNCS.PHASECHK.TRANS64 P0, [R0+URZ], R3 ;  /* 0x00000003000085a7 */ /* 0x000ea400080010ff */
[----:B--2---:R-:W-:Y:S05]  /*9430*/  @!P0 BRA `(.L_x_146) ;  /* 0xfffffffc00f08947 */ /* 0x004fea000383ffff */
[----:B------:R-:W-:Y:S05]  /*9440*/  BRA `(.L_x_147) ;  /* 0xffffff9400707947 */ /* 0x000fea000383ffff */
.L_x_46:
[----:B----4-:R-:W-:-:S07]  /*9450*/  MOV R0, UR5 ;  /* 0x0000000500007c02 */ /* 0x010fce0008000f00 */
.L_x_148:
[----:B-1----:R1:W2:Y:S02]  /*9460*/  SYNCS.PHASECHK.TRANS64.TRYWAIT P0, [R0+URZ], R3 ;  /* 0x00000003000075a7 */ /* 0x0022a400080011ff */
[----:B--2---:R-:W-:Y:S05]  /*9470*/  @!P0 NANOSLEEP.SYNCS 0x989680 ;  /* 0x009896800000895d */ /* 0x004fea0003900000 */
[----:B------:R-:W2:Y:S02]  /*9480*/  @!P0 SYNCS.PHASECHK.TRANS64 P0, [R0+URZ], R3 ;  /* 0x00000003000085a7 */ /* 0x000ea400080010ff */
[----:B--2---:R-:W-:Y:S05]  /*9490*/  @!P0 BRA `(.L_x_148) ;  /* 0xfffffffc00f08947 */ /* 0x004fea000383ffff */
[----:B------:R-:W-:Y:S05]  /*94a0*/  BRA `(.L_x_149) ;  /* 0xffffff94007c7947 */ /* 0x000fea000383ffff */
.L_x_47:
[----:B----4-:R-:W-:-:S07]  /*94b0*/  MOV R0, UR5 ;  /* 0x0000000500007c02 */ /* 0x010fce0008000f00 */
.L_x_150:
[----:B-1----:R1:W2:Y:S02]  /*94c0*/  SYNCS.PHASECHK.TRANS64.TRYWAIT P0, [R0+URZ], R3 ;  /* 0x00000003000075a7 */ /* 0x0022a400080011ff */
[----:B--2---:R-:W-:Y:S05]  /*94d0*/  @!P0 NANOSLEEP.SYNCS 0x989680 ;  /* 0x009896800000895d */ /* 0x004fea0003900000 */
[----:B------:R-:W2:Y:S02]  /*94e0*/  @!P0 SYNCS.PHASECHK.TRANS64 P0, [R0+URZ], R3 ;  /* 0x00000003000085a7 */ /* 0x000ea400080010ff */
[----:B--2---:R-:W-:Y:S05]  /*94f0*/  @!P0 BRA `(.L_x_150) ;  /* 0xfffffffc00f08947 */ /* 0x004fea000383ffff */
[----:B------:R-:W-:Y:S05]  /*9500*/  BRA `(.L_x_151) ;  /* 0xffffff9400887947 */ /* 0x000fea000383ffff */
.L_x_48:
[----:B----4-:R-:W-:-:S07]  /*9510*/  MOV R0, UR5 ;  /* 0x0000000500007c02 */ /* 0x010fce0008000f00 */
.L_x_152:
[----:B-1----:R1:W2:Y:S02]  /*9520*/  SYNCS.PHASECHK.TRANS64.TRYWAIT P0, [R0+URZ], R3 ;  /* 0x00000003000075a7 */ /* 0x0022a400080011ff */
[----:B--2---:R-:W-:Y:S05]  /*9530*/  @!P0 NANOSLEEP.SYNCS 0x989680 ;  /* 0x009896800000895d */ /* 0x004fea0003900000 */
[----:B------:R-:W2:Y:S02]  /*9540*/  @!P0 SYNCS.PHASECHK.TRANS64 P0, [R0+URZ], R3 ;  /* 0x00000003000085a7 */ /* 0x000ea400080010ff */
[----:B--2---:R-:W-:Y:S05]  /*9550*/  @!P0 BRA `(.L_x_152) ;  /* 0xfffffffc00f08947 */ /* 0x004fea000383ffff */
[----:B------:R-:W-:Y:S05]  /*9560*/  BRA `(.L_x_153) ;  /* 0xffffff9400947947 */ /* 0x000fea000383ffff */
.L_x_49:
[----:B----4-:R-:W-:-:S07]  /*9570*/  MOV R0, UR5 ;  /* 0x0000000500007c02 */ /* 0x010fce0008000f00 */
.L_x_154:
[----:B-1----:R1:W2:Y:S02]  /*9580*/  SYNCS.PHASECHK.TRANS64.TRYWAIT P0, [R0+URZ], R3 ;  /* 0x00000003000075a7 */ /* 0x0022a400080011ff */
[----:B--2---:R-:W-:Y:S05]  /*9590*/  @!P0 NANOSLEEP.SYNCS 0x989680 ;  /* 0x009896800000895d */ /* 0x004fea0003900000 */
[----:B------:R-:W2:Y:S02]  /*95a0*/  @!P0 SYNCS.PHASECHK.TRANS64 P0, [R0+URZ], R3 ;  /* 0x00000003000085a7 */ /* 0x000ea400080010ff */
[----:B--2---:R-:W-:Y:S05]  /*95b0*/  @!P0 BRA `(.L_x_154) ;  /* 0xfffffffc00f08947 */ /* 0x004fea000383ffff */
[----:B------:R-:W-:Y:S05]  /*95c0*/  BRA `(.L_x_155) ;  /* 0xffffff9400a07947 */ /* 0x000fea000383ffff */
.L_x_50:
[----:B----4-:R-:W-:-:S07]  /*95d0*/  MOV R0, UR5 ;  /* 0x0000000500007c02 */ /* 0x010fce0008000f00 */
.L_x_156:
[----:B-1----:R1:W2:Y:S02]  /*95e0*/  SYNCS.PHASECHK.TRANS64.TRYWAIT P0, [R0+URZ], R3 ;  /* 0x00000003000075a7 */ /* 0x0022a400080011ff */
[----:B--2---:R-:W-:Y:S05]  /*95f0*/  @!P0 NANOSLEEP.SYNCS 0x989680 ;  /* 0x009896800000895d */ /* 0x004fea0003900000 */
[----:B------:R-:W2:Y:S02]  /*9600*/  @!P0 SYNCS.PHASECHK.TRANS64 P0, [R0+URZ], R3 ;  /* 0x00000003000085a7 */ /* 0x000ea400080010ff */
[----:B--2---:R-:W-:Y:S05]  /*9610*/  @!P0 BRA `(.L_x_156) ;  /* 0xfffffffc00f08947 */ /* 0x004fea000383ffff */
[----:B------:R-:W-:Y:S05]  /*9620*/  BRA `(.L_x_157) ;  /* 0xffffff9400ac7947 */ /* 0x000fea000383ffff */
.L_x_51:
[----:B----4-:R-:W-:-:S07]  /*9630*/  MOV R0, UR5 ;  /* 0x0000000500007c02 */ /* 0x010fce0008000f00 */
.L_x_158:
[----:B-1----:R1:W2:Y:S02]  /*9640*/  SYNCS.PHASECHK.TRANS64.TRYWAIT P0, [R0+URZ], R3 ;  /* 0x00000003000075a7 */ /* 0x0022a400080011ff */
[----:B--2---:R-:W-:Y:S05]  /*9650*/  @!P0 NANOSLEEP.SYNCS 0x989680 ;  /* 0x009896800000895d */ /* 0x004fea0003900000 */
[----:B------:R-:W2:Y:S02]  /*9660*/  @!P0 SYNCS.PHASECHK.TRANS64 P0, [R0+URZ], R3 ;  /* 0x00000003000085a7 */ /* 0x000ea400080010ff */
[----:B--2---:R-:W-:Y:S05]  /*9670*/  @!P0 BRA `(.L_x_158) ;  /* 0xfffffffc00f08947 */ /* 0x004fea000383ffff */
[----:B------:R-:W-:Y:S05]  /*9680*/  BRA `(.L_x_159) ;  /* 0xffffff9400b87947 */ /* 0x000fea000383ffff */
.L_x_52:
[----:B----4-:R-:W-:-:S07]  /*9690*/  MOV R0, UR5 ;  /* 0x0000000500007c02 */ /* 0x010fce0008000f00 */
.L_x_160:
[----:B-1----:R1:W2:Y:S02]  /*96a0*/  SYNCS.PHASECHK.TRANS64.TRYWAIT P0, [R0+URZ], R3 ;  /* 0x00000003000075a7 */ /* 0x0022a400080011ff */
[----:B--2---:R-:W-:Y:S05]  /*96b0*/  @!P0 NANOSLEEP.SYNCS 0x989680 ;  /* 0x009896800000895d */ /* 0x004fea0003900000 */
[----:B------:R-:W2:Y:S02]  /*96c0*/  @!P0 SYNCS.PHASECHK.TRANS64 P0, [R0+URZ], R3 ;  /* 0x00000003000085a7 */ /* 0x000ea400080010ff */
[----:B--2---:R-:W-:Y:S05]  /*96d0*/  @!P0 BRA `(.L_x_160) ;  /* 0xfffffffc00f08947 */ /* 0x004fea000383ffff */
[----:B------:R-:W-:Y:S05]  /*96e0*/  BRA `(.L_x_161) ;  /* 0xffffff9400c47947 */ /* 0x000fea000383ffff */
.L_x_53:
[----:B----4-:R-:W-:-:S07]  /*96f0*/  MOV R0, UR5 ;  /* 0x0000000500007c02 */ /* 0x010fce0008000f00 */
.L_x_162:
[----:B-1----:R1:W2:Y:S02]  /*9700*/  SYNCS.PHASECHK.TRANS64.TRYWAIT P0, [R0+URZ], R3 ;  /* 0x00000003000075a7 */ /* 0x0022a400080011ff */
[----:B--2---:R-:W-:Y:S05]  /*9710*/  @!P0 NANOSLEEP.SYNCS 0x989680 ;  /* 0x009896800000895d */ /* 0x004fea0003900000 */
[----:B------:R-:W2:Y:S02]  /*9720*/  @!P0 SYNCS.PHASECHK.TRANS64 P0, [R0+URZ], R3 ;  /* 0x00000003000085a7 */ /* 0x000ea400080010ff */
[----:B--2---:R-:W-:Y:S05]  /*9730*/  @!P0 BRA `(.L_x_162) ;  /* 0xfffffffc00f08947 */ /* 0x004fea000383ffff */
[----:B------:R-:W-:Y:S05]  /*9740*/  BRA `(.L_x_163) ;  /* 0xffffff9400d07947 */ /* 0x000fea000383ffff */
.L_x_54:
[----:B----4-:R-:W-:-:S07]  /*9750*/  MOV R0, UR5 ;  /* 0x0000000500007c02 */ /* 0x010fce0008000f00 */
.L_x_164:
[----:B-1----:R1:W2:Y:S02]  /*9760*/  SYNCS.PHASECHK.TRANS64.TRYWAIT P0, [R0+URZ], R3 ;  /* 0x00000003000075a7 */ /* 0x0022a400080011ff */
[----:B--2---:R-:W-:Y:S05]  /*9770*/  @!P0 NANOSLEEP.SYNCS 0x989680 ;  /* 0x009896800000895d */ /* 0x004fea0003900000 */
[----:B------:R-:W2:Y:S02]  /*9780*/  @!P0 SYNCS.PHASECHK.TRANS64 P0, [R0+URZ], R3 ;  /* 0x00000003000085a7 */ /* 0x000ea400080010ff */
[----:B--2---:R-:W-:Y:S05]  /*9790*/  @!P0 BRA `(.L_x_164) ;  /* 0xfffffffc00f08947 */ /* 0x004fea000383ffff */
[----:B------:R-:W-:Y:S05]  /*97a0*/  BRA `(.L_x_165) ;  /* 0xffffff9400dc7947 */ /* 0x000fea000383ffff */
.L_x_55:
[----:B----4-:R-:W-:-:S07]  /*97b0*/  MOV R0, UR5 ;  /* 0x0000000500007c02 */ /* 0x010fce0008000f00 */
.L_x_166:
[----:B-1----:R1:W2:Y:S02]  /*97c0*/  SYNCS.PHASECHK.TRANS64.TRYWAIT P0, [R0+URZ], R3 ;  /* 0x00000003000075a7 */ /* 0x0022a400080011ff */
[----:B--2---:R-:W-:Y:S05]  /*97d0*/  @!P0 NANOSLEEP.SYNCS 0x989680 ;  /* 0x009896800000895d */ /* 0x004fea0003900000 */
[----:B------:R-:W2:Y:S02]  /*97e0*/  @!P0 SYNCS.PHASECHK.TRANS64 P0, [R0+URZ], R3 ;  /* 0x00000003000085a7 */ /* 0x000ea400080010ff */
[----:B--2---:R-:W-:Y:S05]  /*97f0*/  @!P0 BRA `(.L_x_166) ;  /* 0xfffffffc00f08947 */ /* 0x004fea000383ffff */
[----:B------:R-:W-:Y:S05]  /*9800*/  BRA `(.L_x_167) ;  /* 0xffffff9400e87947 */ /* 0x000fea000383ffff */
.L_x_56:
[----:B----4-:R-:W-:-:S07]  /*9810*/  MOV R0, UR5 ;  /* 0x0000000500007c02 */ /* 0x010fce0008000f00 */
.L_x_168:
[----:B-1----:R1:W2:Y:S02]  /*9820*/  SYNCS.PHASECHK.TRANS64.TRYWAIT P0, [R0+URZ], R3 ;  /* 0x00000003000075a7 */ /* 0x0022a400080011ff */
[----:B--2---:R-:W-:Y:S05]  /*9830*/  @!P0 NANOSLEEP.SYNCS 0x989680 ;  /* 0x009896800000895d */ /* 0x004fea0003900000 */
[----:B------:R-:W2:Y:S02]  /*9840*/  @!P0 SYNCS.PHASECHK.TRANS64 P0, [R0+URZ], R3 ;  /* 0x00000003000085a7 */ /* 0x000ea400080010ff */
[----:B--2---:R-:W-:Y:S05]  /*9850*/  @!P0 BRA `(.L_x_168) ;  /* 0xfffffffc00f08947 */ /* 0x004fea000383ffff */
[----:B------:R-:W-:Y:S05]  /*9860*/  BRA `(.L_x_169) ;  /* 0xffffff9400f47947 */ /* 0x000fea000383ffff */
.L_x_57:
[----:B----4-:R-:W-:-:S07]  /*9870*/  MOV R0, UR5 ;  /* 0x0000000500007c02 */ /* 0x010fce0008000f00 */
.L_x_170:
[----:B-1----:R1:W2:Y:S02]  /*9880*/  SYNCS.PHASECHK.TRANS64.TRYWAIT P0, [R0+URZ], R3 ;  /* 0x00000003000075a7 */ /* 0x0022a400080011ff */
[----:B--2---:R-:W-:Y:S05]  /*9890*/  @!P0 NANOSLEEP.SYNCS 0x989680 ;  /* 0x009896800000895d */ /* 0x004fea0003900000 */
[----:B------:R-:W2:Y:S02]  /*98a0*/  @!P0 SYNCS.PHASECHK.TRANS64 P0, [R0+URZ], R3 ;  /* 0x00000003000085a7 */ /* 0x000ea400080010ff */
[----:B--2---:R-:W-:Y:S05]  /*98b0*/  @!P0 BRA `(.L_x_170) ;  /* 0xfffffffc00f08947 */ /* 0x004fea000383ffff */
[----:B------:R-:W-:Y:S05]  /*98c0*/  BRA `(.L_x_171) ;  /* 0xffffff9800007947 */ /* 0x000fea000383ffff */
.L_x_58:
[----:B----4-:R-:W-:-:S07]  /*98d0*/  MOV R0, UR5 ;  /* 0x0000000500007c02 */ /* 0x010fce0008000f00 */
.L_x_172:
[----:B-1----:R1:W2:Y:S02]  /*98e0*/  SYNCS.PHASECHK.TRANS64.TRYWAIT P0, [R0+URZ], R3 ;  /* 0x00000003000075a7 */ /* 0x0022a400080011ff */
[----:B--2---:R-:W-:Y:S05]  /*98f0*/  @!P0 NANOSLEEP.SYNCS 0x989680 ;  /* 0x009896800000895d */ /* 0x004fea0003900000 */
[----:B------:R-:W2:Y:S02]  /*9900*/  @!P0 SYNCS.PHASECHK.TRANS64 P0, [R0+URZ], R3 ;  /* 0x00000003000085a7 */ /* 0x000ea400080010ff */
[----:B--2---:R-:W-:Y:S05]  /*9910*/  @!P0 BRA `(.L_x_172) ;  /* 0xfffffffc00f08947 */ /* 0x004fea000383ffff */
[----:B------:R-:W-:Y:S05]  /*9920*/  BRA `(.L_x_173) ;  /* 0xffffff98000c7947 */ /* 0x000fea000383ffff */
.L_x_59:
[----:B----4-:R-:W-:-:S07]  /*9930*/  MOV R0, UR5 ;  /* 0x0000000500007c02 */ /* 0x010fce0008000f00 */
.L_x_174:
[----:B-1----:R1:W2:Y:S02]  /*9940*/  SYNCS.PHASECHK.TRANS64.TRYWAIT P0, [R0+URZ], R3 ;  /* 0x00000003000075a7 */ /* 0x0022a400080011ff */
[----:B--2---:R-:W-:Y:S05]  /*9950*/  @!P0 NANOSLEEP.SYNCS 0x989680 ;  /* 0x009896800000895d */ /* 0x004fea0003900000 */
[----:B------:R-:W2:Y:S02]  /*9960*/  @!P0 SYNCS.PHASECHK.TRANS64 P0, [R0+URZ], R3 ;  /* 0x00000003000085a7 */ /* 0x000ea400080010ff */
[----:B--2---:R-:W-:Y:S05]  /*9970*/  @!P0 BRA `(.L_x_174) ;  /* 0xfffffffc00f08947 */ /* 0x004fea000383ffff */
[----:B------:R-:W-:Y:S05]  /*9980*/  BRA `(.L_x_175) ;  /* 0xffffff9800187947 */ /* 0x000fea000383ffff */
.L_x_62:
[----:B-1----:R1:W2:Y:S02]  /*9990*/  SYNCS.PHASECHK.TRANS64.TRYWAIT P0, [R0+URZ+0x210], R5 ;  /* 0x00021005000075a7 */ /* 0x0022a400080011ff */
[----:B--2---:R-:W-:Y:S05]  /*99a0*/  @!P0 NANOSLEEP.SYNCS 0x989680 ;  /* 0x009896800000895d */ /* 0x004fea0003900000 */
[----:B------:R-:W2:Y:S02]  /*99b0*/  @!P0 SYNCS.PHASECHK.TRANS64 P0, [R0+URZ+0x210], R5 ;  /* 0x00021005000085a7 */ /* 0x000ea400080010ff */
[----:B--2---:R-:W-:Y:S05]  /*99c0*/  @!P0 BRA `(.L_x_62) ;  /* 0xfffffffc00f08947 */ /* 0x004fea000383ffff */
[----:B------:R-:W-:Y:S05]  /*99d0*/  BRA `(.L_x_176) ;  /* 0xffffff9800747947 */ /* 0x000fea000383ffff */
.L_x_63:
[----:B------:R-:W-:-:S07]  /*99e0*/  MOV R0, UR5 ;  /* 0x0000000500007c02 */ /* 0x000fce0008000f00 */
.L_x_177:
[----:B-1----:R1:W2:Y:S02]  /*99f0*/  SYNCS.PHASECHK.TRANS64.TRYWAIT P0, [R0+URZ+0x1c0], R5 ;  /* 0x0001c005000075a7 */ /* 0x0022a400080011ff */
[----:B--2---:R-:W-:Y:S05]  /*9a00*/  @!P0 NANOSLEEP.SYNCS 0x989680 ;  /* 0x009896800000895d */ /* 0x004fea0003900000 */
[----:B------:R-:W2:Y:S02]  /*9a10*/  @!P0 SYNCS.PHASECHK.TRANS64 P0, [R0+URZ+0x1c0], R5 ;  /* 0x0001c005000085a7 */ /* 0x000ea400080010ff */
[----:B--2---:R-:W-:Y:S05]  /*9a20*/  @!P0 BRA `(.L_x_177) ;  /* 0xfffffffc00f08947 */ /* 0x004fea000383ffff */
[----:B------:R-:W-:Y:S05]  /*9a30*/  BRA `(.L_x_178) ;  /* 0xffffff9800847947 */ /* 0x000fea000383ffff */
.L_x_64:
[----:B-1----:R1:W2:Y:S02]  /*9a40*/  SYNCS.PHASECHK.TRANS64.TRYWAIT P1, [R0+URZ+0x1b0], R5 ;  /* 0x0001b005000075a7 */ /* 0x0022a400080211ff */
[----:B--2---:R-:W-:Y:S05]  /*9a50*/  @!P1 NANOSLEEP.SYNCS 0x989680 ;  /* 0x009896800000995d */ /* 0x004fea0003900000 */
[----:B------:R-:W2:Y:S02]  /*9a60*/  @!P1 SYNCS.PHASECHK.TRANS64 P1, [R0+URZ+0x1b0], R5 ;  /* 0x0001b005000095a7 */ /* 0x000ea400080210ff */
[----:B--2---:R-:W-:Y:S05]  /*9a70*/  @!P1 BRA `(.L_x_64) ;  /* 0xfffffffc00f09947 */ /* 0x004fea000383ffff */
[----:B------:R-:W-:Y:S05]  /*9a80*/  BRA `(.L_x_179) ;  /* 0xffffff9800b47947 */ /* 0x000fea000383ffff */
.L_x_67:
[----:B------:R-:W-:-:S07]  /*9a90*/  MOV R0, UR5 ;  /* 0x0000000500007c02 */ /* 0x000fce0008000f00 */
.L_x_180:
[----:B-1----:R1:W2:Y:S02]  /*9aa0*/  SYNCS.PHASECHK.TRANS64.TRYWAIT P0, [R0+URZ+0x1c0], R3 ;  /* 0x0001c003000075a7 */ /* 0x0022a400080011ff */
[----:B--2---:R-:W-:Y:S05]  /*9ab0*/  @!P0 NANOSLEEP.SYNCS 0x989680 ;  /* 0x009896800000895d */ /* 0x004fea0003900000 */
[----:B------:R-:W2:Y:S02]  /*9ac0*/  @!P0 SYNCS.PHASECHK.TRANS64 P0, [R0+URZ+0x1c0], R3 ;  /* 0x0001c003000085a7 */ /* 0x000ea400080010ff */
[----:B--2---:R-:W-:Y:S05]  /*9ad0*/  @!P0 BRA `(.L_x_180) ;  /* 0xfffffffc00f08947 */ /* 0x004fea000383ffff */
[----:B------:R-:W-:Y:S05]  /*9ae0*/  BRA `(.L_x_66) ;  /* 0xffffff9c00087947 */ /* 0x000fea000383ffff */
.L_x_74:
[----:B-1----:R1:W2:Y:S02]  /*9af0*/  SYNCS.PHASECHK.TRANS64.TRYWAIT P1, [R0+URZ+0x1b0], R5 ;  /* 0x0001b005000075a7 */ /* 0x0022a400080211ff */
[----:B--2---:R-:W-:Y:S05]  /*9b00*/  @!P1 NANOSLEEP.SYNCS 0x989680 ;  /* 0x009896800000995d */ /* 0x004fea0003900000 */
[----:B------:R-:W2:Y:S02]  /*9b10*/  @!P1 SYNCS.PHASECHK.TRANS64 P1, [R0+URZ+0x1b0], R5 ;  /* 0x0001b005000095a7 */ /* 0x000ea400080210ff */
[----:B--2---:R-:W-:Y:S05]  /*9b20*/  @!P1 BRA `(.L_x_74) ;  /* 0xfffffffc00f09947 */ /* 0x004fea000383ffff */
[----:B------:R-:W-:Y:S05]  /*9b30*/  BRA `(.L_x_181) ;  /* 0xffffffa0005c7947 */ /* 0x000fea000383ffff */
.L_x_75:
[----:B------:R-:W-:-:S07]  /*9b40*/  MOV R3, UR9 ;  /* 0x0000000900037c02 */ /* 0x000fce0008000f00 */
.L_x_182:
[----:B-1----:R1:W2:Y:S02]  /*9b50*/  SYNCS.PHASECHK.TRANS64.TRYWAIT P0, [R3+URZ+0x1f0], R0 ;  /* 0x0001f000030075a7 */ /* 0x0022a400080011ff */
[----:B--2---:R-:W-:Y:S05]  /*9b60*/  @!P0 NANOSLEEP.SYNCS 0x989680 ;  /* 0x009896800000895d */ /* 0x004fea0003900000 */
[----:B------:R-:W2:Y:S02]  /*9b70*/  @!P0 SYNCS.PHASECHK.TRANS64 P0, [R3+URZ+0x1f0], R0 ;  /* 0x0001f000030085a7 */ /* 0x000ea400080010ff */
[----:B--2---:R-:W-:Y:S05]  /*9b80*/  @!P0 BRA `(.L_x_182) ;  /* 0xfffffffc00f08947 */ /* 0x004fea000383ffff */
[----:B------:R-:W-:Y:S05]  /*9b90*/  BRA `(.L_x_183) ;  /* 0xffffffa000907947 */ /* 0x000fea000383ffff */
.L_x_78:
[----:B------:R-:W-:Y:S07]  /*9ba0*/  MOV R0, UR7 ;  /* 0x0000000700007c02 */ /* 0x000fee0008000f00 */
.L_x_184:
[----:B-1----:R1:W2:Y:S02]  /*9bb0*/  SYNCS.PHASECHK.TRANS64.TRYWAIT P0, [R0+URZ], R3 ;  /* 0x00000003000075a7 */ /* 0x0022a400080011ff */
[----:B--2---:R-:W-:Y:S05]  /*9bc0*/  @!P0 NANOSLEEP.SYNCS 0x989680 ;  /* 0x009896800000895d */ /* 0x004fea0003900000 */
[----:B------:R-:W2:Y:S02]  /*9bd0*/  @!P0 SYNCS.PHASECHK.TRANS64 P0, [R0+URZ], R3 ;  /* 0x00000003000085a7 */ /* 0x000ea400080010ff */
[----:B--2---:R-:W-:Y:S05]  /*9be0*/  @!P0 BRA `(.L_x_184) ;  /* 0xfffffffc00f08947 */ /* 0x004fea000383ffff */
[----:B------:R-:W-:Y:S05]  /*9bf0*/  BRA `(.L_x_77) ;  /* 0xffffffa000b07947 */ /* 0x000fea000383ffff */
.L_x_81:
[----:B------:R-:W-:-:S07]  /*9c00*/  MOV R0, UR5 ;  /* 0x0000000500007c02 */ /* 0x000fce0008000f00 */
.L_x_185:
[----:B--2---:R2:W3:Y:S02]  /*9c10*/  SYNCS.PHASECHK.TRANS64.TRYWAIT P0, [R0+URZ], R3 ;  /* 0x00000003000075a7 */ /* 0x0044e400080011ff */
[----:B---3--:R-:W-:Y:S05]  /*9c20*/  @!P0 NANOSLEEP.SYNCS 0x989680 ;  /* 0x009896800000895d */ /* 0x008fea0003900000 */
[----:B------:R-:W3:Y:S02]  /*9c30*/  @!P0 SYNCS.PHASECHK.TRANS64 P0, [R0+URZ], R3 ;  /* 0x00000003000085a7 */ /* 0x000ee400080010ff */
[----:B---3--:R-:W-:Y:S05]  /*9c40*/  @!P0 BRA `(.L_x_185) ;  /* 0xfffffffc00f08947 */ /* 0x008fea000383ffff */
[----:B------:R-:W-:Y:S05]  /*9c50*/  BRA `(.L_x_186) ;  /* 0xffffffa400547947 */ /* 0x000fea000383ffff */
.L_x_82:
[----:B------:R-:W-:-:S07]  /*9c60*/  MOV R0, UR5 ;  /* 0x0000000500007c02 */ /* 0x000fce0008000f00 */
.L_x_187:
[----:B--2---:R2:W3:Y:S02]  /*9c70*/  SYNCS.PHASECHK.TRANS64.TRYWAIT P0, [R0+URZ], R3 ;  /* 0x00000003000075a7 */ /* 0x0044e400080011ff */
[----:B---3--:R-:W-:Y:S05]  /*9c80*/  @!P0 NANOSLEEP.SYNCS 0x989680 ;  /* 0x009896800000895d */ /* 0x008fea0003900000 */
[----:B------:R-:W3:Y:S02]  /*9c90*/  @!P0 SYNCS.PHASECHK.TRANS64 P0, [R0+URZ], R3 ;  /* 0x00000003000085a7 */ /* 0x000ee400080010ff */
[----:B---3--:R-:W-:Y:S05]  /*9ca0*/  @!P0 BRA `(.L_x_187) ;  /* 0xfffffffc00f08947 */ /* 0x008fea000383ffff */
[----:B------:R-:W-:Y:S05]  /*9cb0*/  BRA `(.L_x_188) ;  /* 0xffffffa400607947 */ /* 0x000fea000383ffff */
.L_x_83:
[----:B------:R-:W-:-:S07]  /*9cc0*/  MOV R0, UR5 ;  /* 0x0000000500007c02 */ /* 0x000fce0008000f00 */
.L_x_189:
[----:B--2---:R2:W3:Y:S02]  /*9cd0*/  SYNCS.PHASECHK.TRANS64.TRYWAIT P0, [R0+URZ], R3 ;  /* 0x00000003000075a7 */ /* 0x0044e400080011ff */
[----:B---3--:R-:W-:Y:S05]  /*9ce0*/  @!P0 NANOSLEEP.SYNCS 0x989680 ;  /* 0x009896800000895d */ /* 0x008fea0003900000 */
[----:B------:R-:W3:Y:S02]  /*9cf0*/  @!P0 SYNCS.PHASECHK.TRANS64 P0, [R0+URZ], R3 ;  /* 0x00000003000085a7 */ /* 0x000ee400080010ff */
[----:B---3--:R-:W-:Y:S05]  /*9d00*/  @!P0 BRA `(.L_x_189) ;  /* 0xfffffffc00f08947 */ /* 0x008fea000383ffff */
[----:B------:R-:W-:Y:S05]  /*9d10*/  BRA `(.L_x_190) ;  /* 0xffffffa4006c7947 */ /* 0x000fea000383ffff */
.L_x_84:
[----:B------:R-:W-:-:S07]  /*9d20*/  MOV R0, UR7 ;  /* 0x0000000700007c02 */ /* 0x000fce0008000f00 */
.L_x_191:
[----:B--2---:R2:W3:Y:S02]  /*9d30*/  SYNCS.PHASECHK.TRANS64.TRYWAIT P0, [R0+URZ], R3 ;  /* 0x00000003000075a7 */ /* 0x0044e400080011ff */
[----:B---3--:R-:W-:Y:S05]  /*9d40*/  @!P0 NANOSLEEP.SYNCS 0x989680 ;  /* 0x009896800000895d */ /* 0x008fea0003900000 */
[----:B------:R-:W3:Y:S02]  /*9d50*/  @!P0 SYNCS.PHASECHK.TRANS64 P0, [R0+URZ], R3 ;  /* 0x00000003000085a7 */ /* 0x000ee400080010ff */
[----:B---3--:R-:W-:Y:S05]  /*9d60*/  @!P0 BRA `(.L_x_191) ;  /* 0xfffffffc00f08947 */ /* 0x008fea000383ffff */
[----:B------:R-:W-:Y:S05]  /*9d70*/  BRA `(.L_x_192) ;  /* 0xffffffa400787947 */ /* 0x000fea000383ffff */
.L_x_89:
[----:B--2---:R2:W3:Y:S02]  /*9d80*/  SYNCS.PHASECHK.TRANS64.TRYWAIT P0, [R0+URZ+0x1b0], R3 ;  /* 0x0001b003000075a7 */ /* 0x0044e400080011ff */
[----:B---3--:R-:W-:Y:S05]  /*9d90*/  @!P0 NANOSLEEP.SYNCS 0x989680 ;  /* 0x009896800000895d */ /* 0x008fea0003900000 */
[----:B------:R-:W3:Y:S02]  /*9da0*/  @!P0 SYNCS.PHASECHK.TRANS64 P0, [R0+URZ+0x1b0], R3 ;  /* 0x0001b003000085a7 */ /* 0x000ee400080010ff */
[----:B---3--:R-:W-:Y:S05]  /*9db0*/  @!P0 BRA `(.L_x_89) ;  /* 0xfffffffc00f08947 */ /* 0x008fea000383ffff */
[----:B------:R-:W-:Y:S05]  /*9dc0*/  BRA `(.L_x_193) ;  /* 0xffffffa8007c7947 */ /* 0x000fea000383ffff */
.L_x_92:
[----:B------:R-:W-:Y:S07]  /*9dd0*/  MOV R0, UR7 ;  /* 0x0000000700007c02 */ /* 0x000fee0008000f00 */
.L_x_194:
[----:B--2---:R2:W3:Y:S02]  /*9de0*/  SYNCS.PHASECHK.TRANS64.TRYWAIT P0, [R0+URZ+0x1a8], R3 ;  /* 0x0001a803000075a7 */ /* 0x0044e400080011ff */
[----:B---3--:R-:W-:Y:S05]  /*9df0*/  @!P0 NANOSLEEP.SYNCS 0x989680 ;  /* 0x009896800000895d */ /* 0x008fea0003900000 */
[----:B------:R-:W3:Y:S02]  /*9e00*/  @!P0 SYNCS.PHASECHK.TRANS64 P0, [R0+URZ+0x1a8], R3 ;  /* 0x0001a803000085a7 */ /* 0x000ee400080010ff */
[----:B---3--:R-:W-:Y:S05]  /*9e10*/  @!P0 BRA `(.L_x_194) ;  /* 0xfffffffc00f08947 */ /* 0x008fea000383ffff */
[----:B------:R-:W-:Y:S05]  /*9e20*/  BRA `(.L_x_91) ;  /* 0xffffffac005c7947 */ /* 0x000fea000383ffff */
.L_x_95:
[----:B--2---:R-:W-:Y:S07]  /*9e30*/  MOV R3, UR7 ;  /* 0x0000000700037c02 */ /* 0x004fee0008000f00 */
.L_x_195:
[----:B-1----:R1:W2:Y:S02]  /*9e40*/  SYNCS.PHASECHK.TRANS64.TRYWAIT P0, [R3+URZ+0x190], R12 ;  /* 0x0001900c030075a7 */ /* 0x0022a400080011ff */
[----:B--2---:R-:W-:Y:S05]  /*9e50*/  @!P0 NANOSLEEP.SYNCS 0x989680 ;  /* 0x009896800000895d */ /* 0x004fea0003900000 */
[----:B------:R-:W2:Y:S02]  /*9e60*/  @!P0 SYNCS.PHASECHK.TRANS64 P0, [R3+URZ+0x190], R12 ;  /* 0x0001900c030085a7 */ /* 0x000ea400080010ff */
[----:B--2---:R-:W-:Y:S05]  /*9e70*/  @!P0 BRA `(.L_x_195) ;  /* 0xfffffffc00f08947 */ /* 0x004fea000383ffff */
[----:B------:R-:W-:Y:S05]  /*9e80*/  BRA `(.L_x_196) ;  /* 0xffffffac00d47947 */ /* 0x000fea000383ffff */
.L_x_96:
[----:B------:R-:W-:Y:S07]  /*9e90*/  MOV R3, UR7 ;  /* 0x0000000700037c02 */ /* 0x000fee0008000f00 */
.L_x_197:
[----:B-1----:R1:W2:Y:S02]  /*9ea0*/  SYNCS.PHASECHK.TRANS64.TRYWAIT P0, [R3+URZ+0x198], R12 ;  /* 0x0001980c030075a7 */ /* 0x0022a400080011ff */
[----:B--2---:R-:W-:Y:S05]  /*9eb0*/  @!P0 NANOSLEEP.SYNCS 0x989680 ;  /* 0x009896800000895d */ /* 0x004fea0003900000 */
[----:B------:R-:W2:Y:S02]  /*9ec0*/  @!P0 SYNCS.PHASECHK.TRANS64 P0, [R3+URZ+0x198], R12 ;  /* 0x0001980c030085a7 */ /* 0x000ea400080010ff */
[----:B--2---:R-:W-:Y:S05]  /*9ed0*/  @!P0 BRA `(.L_x_197) ;  /* 0xfffffffc00f08947 */ /* 0x004fea000383ffff */
[----:B------:R-:W-:Y:S05]  /*9ee0*/  BRA `(.L_x_198) ;  /* 0xffffffb000547947 */ /* 0x000fea000383ffff */
.L_x_98:
[----:B------:R-:W-:-:S07]  /*9ef0*/  MOV R0, UR7 ;  /* 0x0000000700007c02 */ /* 0x000fce0008000f00 */
.L_x_199:
[----:B-1----:R1:W3:Y:S02]  /*9f00*/  SYNCS.PHASECHK.TRANS64.TRYWAIT P0, [R0+URZ+0x190], R3 ;  /* 0x00019003000075a7 */ /* 0x0022e400080011ff */
[----:B---3--:R-:W-:Y:S05]  /*9f10*/  @!P0 NANOSLEEP.SYNCS 0x989680 ;  /* 0x009896800000895d */ /* 0x008fea0003900000 */
[----:B------:R-:W3:Y:S02]  /*9f20*/  @!P0 SYNCS.PHASECHK.TRANS64 P0, [R0+URZ+0x190], R3 ;  /* 0x00019003000085a7 */ /* 0x000ee400080010ff */
[----:B---3--:R-:W-:Y:S05]  /*9f30*/  @!P0 BRA `(.L_x_199) ;  /* 0xfffffffc00f08947 */ /* 0x008fea000383ffff */
[----:B------:R-:W-:Y:S05]  /*9f40*/  BRA `(.L_x_200) ;  /* 0xffffffb000c47947 */ /* 0x000fea000383ffff */
.L_x_100:
[----:B--2---:R2:W4:Y:S02]  /*9f50*/  SYNCS.PHASECHK.TRANS64.TRYWAIT P0, [R0+URZ+0x1b0], R3 ;  /* 0x0001b003000075a7 */ /* 0x00452400080011ff */
[----:B----4-:R-:W-:Y:S05]  /*9f60*/  @!P0 NANOSLEEP.SYNCS 0x989680 ;  /* 0x009896800000895d */ /* 0x010fea0003900000 */
[----:B------:R-:W4:Y:S02]  /*9f70*/  @!P0 SYNCS.PHASECHK.TRANS64 P0, [R0+URZ+0x1b0], R3 ;  /* 0x0001b003000085a7 */ /* 0x000f2400080010ff */
[----:B----4-:R-:W-:Y:S05]  /*9f80*/  @!P0 BRA `(.L_x_100) ;  /* 0xfffffffc00f08947 */ /* 0x010fea000383ffff */
[----:B------:R-:W-:Y:S05]  /*9f90*/  BRA `(.L_x_201) ;  /* 0xffffffb400907947 */ /* 0x000fea000383ffff */
.L_x_111:
[----:B-1----:R1:W3:Y:S02]  /*9fa0*/  SYNCS.PHASECHK.TRANS64.TRYWAIT P1, [R3+URZ+0x180], R0 ;  /* 0x00018000030075a7 */ /* 0x0022e400080211ff */
[----:B---3--:R-:W-:Y:S05]  /*9fb0*/  @!P1 NANOSLEEP.SYNCS 0x989680 ;  /* 0x009896800000995d */ /* 0x008fea0003900000 */
[----:B------:R-:W3:Y:S02]  /*9fc0*/  @!P1 SYNCS.PHASECHK.TRANS64 P1, [R3+URZ+0x180], R0 ;  /* 0x00018000030095a7 */ /* 0x000ee400080210ff */
[----:B---3--:R-:W-:Y:S05]  /*9fd0*/  @!P1 BRA `(.L_x_111) ;  /* 0xfffffffc00f09947 */ /* 0x008fea000383ffff */
[----:B------:R-:W-:Y:S05]  /*9fe0*/  BRA `(.L_x_110) ;  /* 0xffffffc000b87947 */ /* 0x000fea000383ffff */
.L_x_113:
[----:B---3--:R3:W4:Y:S02]  /*9ff0*/  SYNCS.PHASECHK.TRANS64.TRYWAIT P0, [R116+URZ+0x1d0], R5 ;  /* 0x0001d005740075a7 */ /* 0x00872400080011ff */
[----:B----4-:R-:W-:Y:S05]  /*a000*/  @!P0 NANOSLEEP.SYNCS 0x989680 ;  /* 0x009896800000895d */ /* 0x010fea0003900000 */
[----:B------:R-:W4:Y:S02]  /*a010*/  @!P0 SYNCS.PHASECHK.TRANS64 P0, [R116+URZ+0x1d0], R5 ;  /* 0x0001d005740085a7 */ /* 0x000f2400080010ff */
[----:B----4-:R-:W-:Y:S05]  /*a020*/  @!P0 BRA `(.L_x_113) ;  /* 0xfffffffc00f08947 */ /* 0x010fea000383ffff */
[----:B------:R-:W-:Y:S05]  /*a030*/  BRA `(.L_x_112) ;  /* 0xffffffc400147947 */ /* 0x000fea000383ffff */
.L_x_121:
[----:B--2---:R2:W3:Y:S02]  /*a040*/  SYNCS.PHASECHK.TRANS64.TRYWAIT P0, [R125+URZ+0x180], R0 ;  /* 0x000180007d0075a7 */ /* 0x0044e400080011ff */
[----:B---3--:R-:W-:Y:S05]  /*a050*/  @!P0 NANOSLEEP.SYNCS 0x989680 ;  /* 0x009896800000895d */ /* 0x008fea0003900000 */
[----:B------:R-:W3:Y:S02]  /*a060*/  @!P0 SYNCS.PHASECHK.TRANS64 P0, [R125+URZ+0x180], R0 ;  /* 0x000180007d0085a7 */ /* 0x000ee400080010ff */
[----:B---3--:R-:W-:Y:S05]  /*a070*/  @!P0 BRA `(.L_x_121) ;  /* 0xfffffffc00f08947 */ /* 0x008fea000383ffff */
[----:B------:R-:W-:Y:S05]  /*a080*/  BRA `(.L_x_120) ;  /* 0xffffffd800187947 */ /* 0x000fea000383ffff */
        .weak           $__internal_0_$__cuda_sm10x_tcgen05_guardrail_trap_col_being_dealloced_not_returned_by_alloc
        .type           $__internal_0_$__cuda_sm10x_tcgen05_guardrail_trap_col_being_dealloced_not_returned_by_alloc,@function
        .size           $__internal_0_$__cuda_sm10x_tcgen05_guardrail_trap_col_being_dealloced_not_returned_by_alloc,($__internal_1_$__cuda_sm10x_tcgen05_guardrail_trap_phase_invalid_during_alloc - $__internal_0_$__cuda_sm10x_tcgen05_guardrail_trap_col_being_dealloced_not_returned_by_alloc)
$__internal_0_$__cuda_sm10x_tcgen05_guardrail_trap_col_being_dealloced_not_returned_by_alloc:
[----:B------:R-:W-:Y:S05]  /*a090*/  BPT.TRAP 0x1 ;  /* 0x000000040000795c */ /* 0x000fea0000300000 */
[----:B------:R-:W-:-:S04]  /*a0a0*/  HFMA2 R3, -RZ, RZ, 0, 0 ;  /* 0x00000000ff037431 */ /* 0x000fc800000001ff */
[----:B------:R-:W-:Y:S05]  /*a0b0*/  RET.REL.NODEC R2 `(_ZN7cutlass13device_kernelINS_4gemm6kernel13GemmUniversalIN4cute5tupleIJiiiiEEENS1_10collective13CollectiveMmaINS1_35MainloopSm100TmaUmmaWarpSpecializedILi24ELi2ELi4ENS5_IJNS4_1CILi1EEESB_SB_EEEEENS5_IJNSA_ILi128EEESE_NSA_ILi32EEEEEEaNS5_IJlSB_lEEEaNS5_IJSB_llEEENS4_8TiledMMAINS4_8MMA_AtomIJNS4_15SM100_MMA_S8_SSIaaiLi128ELi128ELNS4_4UMMA5MajorE0ELSN_1ELNSM_8SaturateE0EEEEEENS4_6LayoutISC_NS5_IJNSA_ILi0EEESS_SS_EEEEENS5_IJNS4_10UnderscoreESV_SV_EEEEENS4_13SM90_TMA_LOADENS4_14ComposedLayoutINS4_7SwizzleILi1ELi4ELi3EEENS4_18smem_ptr_flag_bitsILi8EEENSR_INS5_IJNSA_ILi8EEESF_EEENS5_IJSF_SB_EEEEEEEvNS4_8identityESY_NSZ_INS10_ILi3ELi4ELi3EEES13_NSR_INS5_IJSE_S14_EEENS5_IJSB_SE_EEEEEEEvS19_EENS_8epilogue10collective18CollectiveEpilogueINS1G_23Sm100TmaWarpSpecializedILi2ELi2ELi64ELb0ELb0EEEJSG_NS5_IJNSR_ISE_SB_EENSR_INSA_ILi64EEESB_EEEEEaSH_aSH_NS1G_6fusion15FusionCallbacksIS1K_NS1P_17LinearCombinationIaiaiLNS_15FloatRoundStyleE2EEESG_S1O_JEEENS4_5SM1004TMEM4LOAD26SM100_TMEM_LOAD_32dp32b64xESY_NSZ_INS10_ILi2ELi4ELi3EEES13_NSR_INS5_IJS14_S1M_EEENS5_IJS1M_SB_EEEEEEENS4_39AutoVectorizingCopyWithAssumedAlignmentILi128EEENS4_14SM90_TMA_STOREES23_S25_S25_EEEvvEEEEvNT_6ParamsE) ;  /* 0xffffff5c02d07950 */ /* 0x000fea0003c3ffff */
        .weak           $__internal_1_$__cuda_sm10x_tcgen05_guardrail_trap_phase_invalid_during_alloc
        .type           $__internal_1_$__cuda_sm10x_tcgen05_guardrail_trap_phase_invalid_during_alloc,@function
        .size           $__internal_1_$__cuda_sm10x_tcgen05_guardrail_trap_phase_invalid_during_alloc,($__internal_2_$__cuda_sm10x_tcgen05_guardrail_trap_unallocated_columns_being_dealloced - $__internal_1_$__cuda_sm10x_tcgen05_guardrail_trap_phase_invalid_during_alloc)
$__internal_1_$__cuda_sm10x_tcgen05_guardrail_trap_phase_invalid_during_alloc:
[----:B------:R-:W-:Y:S05]  /*a0c0*/  BPT.TRAP 0x1 ;  /* 0x000000040000795c */ /* 0x000fea0000300000 */
[----:B------:R-:W-:-:S04]  /*a0d0*/  MOV R3, 0x0 ;  /* 0x0000000000037802 */ /* 0x000fc80000000f00 */
[----:B------:R-:W-:Y:S05]  /*a0e0*/  RET.REL.NODEC R2 `(_ZN7cutlass13device_kernelINS_4gemm6kernel13GemmUniversalIN4cute5tupleIJiiiiEEENS1_10collective13CollectiveMmaINS1_35MainloopSm100TmaUmmaWarpSpecializedILi24ELi2ELi4ENS5_IJNS4_1CILi1EEESB_SB_EEEEENS5_IJNSA_ILi128EEESE_NSA_ILi32EEEEEEaNS5_IJlSB_lEEEaNS5_IJSB_llEEENS4_8TiledMMAINS4_8MMA_AtomIJNS4_15SM100_MMA_S8_SSIaaiLi128ELi128ELNS4_4UMMA5MajorE0ELSN_1ELNSM_8SaturateE0EEEEEENS4_6LayoutISC_NS5_IJNSA_ILi0EEESS_SS_EEEEENS5_IJNS4_10UnderscoreESV_SV_EEEEENS4_13SM90_TMA_LOADENS4_14ComposedLayoutINS4_7SwizzleILi1ELi4ELi3EEENS4_18smem_ptr_flag_bitsILi8EEENSR_INS5_IJNSA_ILi8EEESF_EEENS5_IJSF_SB_EEEEEEEvNS4_8identityESY_NSZ_INS10_ILi3ELi4ELi3EEES13_NSR_INS5_IJSE_S14_EEENS5_IJSB_SE_EEEEEEEvS19_EENS_8epilogue10collective18CollectiveEpilogueINS1G_23Sm100TmaWarpSpecializedILi2ELi2ELi64ELb0ELb0EEEJSG_NS5_IJNSR_ISE_SB_EENSR_INSA_ILi64EEESB_EEEEEaSH_aSH_NS1G_6fusion15FusionCallbacksIS1K_NS1P_17LinearCombinationIaiaiLNS_15FloatRoundStyleE2EEESG_S1O_JEEENS4_5SM1004TMEM4LOAD26SM100_TMEM_LOAD_32dp32b64xESY_NSZ_INS10_ILi2ELi4ELi3EEES13_NSR_INS5_IJS14_S1M_EEENS5_IJS1M_SB_EEEEEEENS4_39AutoVectorizingCopyWithAssumedAlignmentILi128EEENS4_14SM90_TMA_STOREES23_S25_S25_EEEvvEEEEvNT_6ParamsE) ;  /* 0xffffff5c02c47950 */ /* 0x000fea0003c3ffff */
        .weak           $__internal_2_$__cuda_sm10x_tcgen05_guardrail_trap_unallocated_columns_being_dealloced
        .type           $__internal_2_$__cuda_sm10x_tcgen05_guardrail_trap_unallocated_columns_being_dealloced,@function
        .size           $__internal_2_$__cuda_sm10x_tcgen05_guardrail_trap_unallocated_columns_being_dealloced,(.L_x_203 - $__internal_2_$__cuda_sm10x_tcgen05_guardrail_trap_unallocated_columns_being_dealloced)
$__internal_2_$__cuda_sm10x_tcgen05_guardrail_trap_unallocated_columns_being_dealloced:
[----:B------:R-:W-:Y:S05]  /*a0f0*/  BPT.TRAP 0x1 ;  /* 0x000000040000795c */ /* 0x000fea0000300000 */
[----:B------:R-:W-:-:S04]  /*a100*/  HFMA2 R3, -RZ, RZ, 0, 0 ;  /* 0x00000000ff037431 */ /* 0x000fc800000001ff */
[----:B------:R-:W-:Y:S05]  /*a110*/  RET.REL.NODEC R2 `(_ZN7cutlass13device_kernelINS_4gemm6kernel13GemmUniversalIN4cute5tupleIJiiiiEEENS1_10collective13CollectiveMmaINS1_35MainloopSm100TmaUmmaWarpSpecializedILi24ELi2ELi4ENS5_IJNS4_1CILi1EEESB_SB_EEEEENS5_IJNSA_ILi128EEESE_NSA_ILi32EEEEEEaNS5_IJlSB_lEEEaNS5_IJSB_llEEENS4_8TiledMMAINS4_8MMA_AtomIJNS4_15SM100_MMA_S8_SSIaaiLi128ELi128ELNS4_4UMMA5MajorE0ELSN_1ELNSM_8SaturateE0EEEEEENS4_6LayoutISC_NS5_IJNSA_ILi0EEESS_SS_EEEEENS5_IJNS4_10UnderscoreESV_SV_EEEEENS4_13SM90_TMA_LOADENS4_14ComposedLayoutINS4_7SwizzleILi1ELi4ELi3EEENS4_18smem_ptr_flag_bitsILi8EEENSR_INS5_IJNSA_ILi8EEESF_EEENS5_IJSF_SB_EEEEEEEvNS4_8identityESY_NSZ_INS10_ILi3ELi4ELi3EEES13_NSR_INS5_IJSE_S14_EEENS5_IJSB_SE_EEEEEEEvS19_EENS_8epilogue10collective18CollectiveEpilogueINS1G_23Sm100TmaWarpSpecializedILi2ELi2ELi64ELb0ELb0EEEJSG_NS5_IJNSR_ISE_SB_EENSR_INSA_ILi64EEESB_EEEEEaSH_aSH_NS1G_6fusion15FusionCallbacksIS1K_NS1P_17LinearCombinationIaiaiLNS_15FloatRoundStyleE2EEESG_S1O_JEEENS4_5SM1004TMEM4LOAD26SM100_TMEM_LOAD_32dp32b64xESY_NSZ_INS10_ILi2ELi4ELi3EEES13_NSR_INS5_IJS14_S1M_EEENS5_IJS1M_SB_EEEEEEENS4_39AutoVectorizingCopyWithAssumedAlignmentILi128EEENS4_14SM90_TMA_STOREES23_S25_S25_EEEvvEEEEvNT_6ParamsE) ;  /* 0xffffff5c02b87950 */ /* 0x000fea0003c3ffff */
.L_x_202:
[----:B------:R-:W-:-:S00]  /*a120*/  BRA `(.L_x_202) ;  /* 0xfffffffc00fc7947 */ /* 0x000fc0000383ffff */
[----:B------:R-:W-:-:S00]  /*a130*/  NOP ;  /* 0x0000000000007918 */ /* 0x000fc00000000000 */
        /* <DEDUP_REMOVED lines=12> */
.L_x_203:


//--------------------- .nv.global.init           --------------------------
	.section	.nv.global.init,"aw",@progbits
.nv.global.init:
	.type		$str$27,@object
	.size		$str$27,($str$28 - $str$27)
$str$27:
        /*0000*/ 	.byte	0x28, 0x61, 0x64, 0x64, 0x72, 0x65, 0x73, 0x73, 0x20, 0x26, 0x20, 0x6d, 0x61, 0x73, 0x6b, 0x29
        /*0010*/ 	.byte	0x20, 0x3d, 0x3d, 0x20, 0x30, 0x00
	.type		$str$28,@object
	.size		$str$28,($str$26 - $str$28)
$str$28:
        /*0016*/ 	.byte	0x2f, 0x74, 0x6d, 0x70, 0x2f, 0x63, 0x75, 0x74, 0x6c, 0x61, 0x73, 0x73, 0x5f, 0x73, 0x77, 0x65
        /*0026*/ 	.byte	0x65, 0x70, 0x5f, 0x73, 0x72, 0x63, 0x2f, 0x69, 0x6e, 0x63, 0x6c, 0x75, 0x64, 0x65, 0x2f, 0x63
        /*0036*/ 	.byte	0x75, 0x74, 0x65, 0x2f, 0x70, 0x6f, 0x69, 0x6e, 0x74, 0x65, 0x72, 0x5f, 0x66, 0x6c, 0x61, 0x67
        /*0046*/ 	.byte	0x67, 0x65, 0x64, 0x2e, 0x68, 0x70, 0x70, 0x00
	.type		$str$26,@object
	.size		$str$26,($str$25 - $str$26)
$str$26:
        /*004e*/ 	.byte	0x2f, 0x74, 0x6d, 0x70, 0x2f, 0x63, 0x75, 0x74, 0x6c, 0x61, 0x73, 0x73, 0x5f, 0x73, 0x77, 0x65
        /*005e*/ 	.byte	0x65, 0x70, 0x5f, 0x73, 0x72, 0x63, 0x2f, 0x69, 0x6e, 0x63, 0x6c, 0x75, 0x64, 0x65, 0x2f, 0x63
        /*006e*/ 	.byte	0x75, 0x74, 0x65, 0x2f, 0x61, 0x74, 0x6f, 0x6d, 0x2f, 0x63, 0x6f, 0x70, 0x79, 0x5f, 0x74, 0x72
        /*007e*/ 	.byte	0x61, 0x69, 0x74, 0x73, 0x5f, 0x73, 0x6d, 0x31, 0x30, 0x30, 0x2e, 0x68, 0x70, 0x70, 0x00
	.type		$str$25,@object
	.size		$str$25,(__unnamed_1 - $str$25)
$str$25:
        /*008d*/ 	.byte	0x28, 0x28, 0x75, 0x69, 0x6e, 0x74, 0x33, 0x32, 0x5f, 0x74, 0x28, 0x74, 0x68, 0x72, 0x65, 0x61
        /*009d*/ 	.byte	0x64, 0x49, 0x64, 0x78, 0x2e, 0x78, 0x29, 0x20, 0x2f, 0x20, 0x33, 0x32, 0x29, 0x20, 0x25, 0x20
        /*00ad*/ 	.byte	0x34, 0x29, 0x20, 0x3d, 0x3d, 0x20, 0x28, 0x28, 0x28, 0x74, 0x6d, 0x65, 0x6d, 0x5f, 0x61, 0x64
        /*00bd*/ 	.byte	0x64, 0x72, 0x20, 0x3e, 0x3e, 0x20, 0x31, 0x36, 0x29, 0x20, 0x2f, 0x20, 0x33, 0x32, 0x29, 0x20
        /*00cd*/ 	.byte	0x25, 0x20, 0x34, 0x29, 0x00
	.type		__unnamed_1,@object
	.size		__unnamed_1,(__unnamed_2 - __unnamed_1)
__unnamed_1:
        /*00d2*/ 	.byte	0x61, 0x75, 0x74, 0x6f, 0x20, 0x63, 0x75, 0x74, 0x65, 0x3a, 0x3a, 0x61, 0x73, 0x5f, 0x70, 0x6f
        /* <DEDUP_REMOVED lines=24> */
        /*0262*/ 	.byte	0x5d, 0x00
	.type		__unnamed_2,@object
	.size		__unnamed_2,(.L_2 - __unnamed_2)
__unnamed_2:
        /* <DEDUP_REMOVED lines=42> */
        /*0504*/ 	.byte	0x43, 0x3c, 0x30, 0x3e, 0x3e, 0x3e, 0x3e, 0x5d, 0x00
.L_2:


//--------------------- .nv.shared._ZN7cutlass13device_kernelINS_4gemm6kernel13GemmUniversalIN4cute5tupleIJiiiiEEENS1_10collective13CollectiveMmaINS1_35MainloopSm100TmaUmmaWarpSpecializedILi24ELi2ELi4ENS5_IJNS4_1CILi1EEESB_SB_EEEEENS5_IJNSA_ILi128EEESE_NSA_ILi32EEEEEEaNS5_IJlSB_lEEEaNS5_IJSB_llEEENS4_8TiledMMAINS4_8MMA_AtomIJNS4_15SM100_MMA_S8_SSIaaiLi128ELi128ELNS4_4UMMA5MajorE0ELSN_1ELNSM_8SaturateE0EEEEEENS4_6LayoutISC_NS5_IJNSA_ILi0EEESS_SS_EEEEENS5_IJNS4_10UnderscoreESV_SV_EEEEENS4_13SM90_TMA_LOADENS4_14ComposedLayoutINS4_7SwizzleILi1ELi4ELi3EEENS4_18smem_ptr_flag_bitsILi8EEENSR_INS5_IJNSA_ILi8EEESF_EEENS5_IJSF_SB_EEEEEEEvNS4_8identityESY_NSZ_INS10_ILi3ELi4ELi3EEES13_NSR_INS5_IJSE_S14_EEENS5_IJSB_SE_EEEEEEEvS19_EENS_8epilogue10collective18CollectiveEpilogueINS1G_23Sm100TmaWarpSpecializedILi2ELi2ELi64ELb0ELb0EEEJSG_NS5_IJNSR_ISE_SB_EENSR_INSA_ILi64EEESB_EEEEEaSH_aSH_NS1G_6fusion15FusionCallbacksIS1K_NS1P_17LinearCombinationIaiaiLNS_15FloatRoundStyleE2EEESG_S1O_JEEENS4_5SM1004TMEM4LOAD26SM100_TMEM_LOAD_32dp32b64xESY_NSZ_INS10_ILi2ELi4ELi3EEES13_NSR_INS5_IJS14_S1M_EEENS5_IJS1M_SB_EEEEEEENS4_39AutoVectorizingCopyWithAssumedAlignmentILi128EEENS4_14SM90_TMA_STOREES23_S25_S25_EEEvvEEEEvNT_6ParamsE --------------------------
	.section	.nv.shared._ZN7cutlass13device_kernelINS_4gemm6kernel13GemmUniversalIN4cute5tupleIJiiiiEEENS1_10collective13CollectiveMmaINS1_35MainloopSm100TmaUmmaWarpSpecializedILi24ELi2ELi4ENS5_IJNS4_1CILi1EEESB_SB_EEEEENS5_IJNSA_ILi128EEESE_NSA_ILi32EEEEEEaNS5_IJlSB_lEEEaNS5_IJSB_llEEENS4_8TiledMMAINS4_8MMA_AtomIJNS4_15SM100_MMA_S8_SSIaaiLi128ELi128ELNS4_4UMMA5MajorE0ELSN_1ELNSM_8SaturateE0EEEEEENS4_6LayoutISC_NS5_IJNSA_ILi0EEESS_SS_EEEEENS5_IJNS4_10UnderscoreESV_SV_EEEEENS4_13SM90_TMA_LOADENS4_14ComposedLayoutINS4_7SwizzleILi1ELi4ELi3EEENS4_18smem_ptr_flag_bitsILi8EEENSR_INS5_IJNSA_ILi8EEESF_EEENS5_IJSF_SB_EEEEEEEvNS4_8identityESY_NSZ_INS10_ILi3ELi4ELi3EEES13_NSR_INS5_IJSE_S14_EEENS5_IJSB_SE_EEEEEEEvS19_EENS_8epilogue10collective18CollectiveEpilogueINS1G_23Sm100TmaWarpSpecializedILi2ELi2ELi64ELb0ELb0EEEJSG_NS5_IJNSR_ISE_SB_EENSR_INSA_ILi64EEESB_EEEEEaSH_aSH_NS1G_6fusion15FusionCallbacksIS1K_NS1P_17LinearCombinationIaiaiLNS_15FloatRoundStyleE2EEESG_S1O_JEEENS4_5SM1004TMEM4LOAD26SM100_TMEM_LOAD_32dp32b64xESY_NSZ_INS10_ILi2ELi4ELi3EEES13_NSR_INS5_IJS14_S1M_EEENS5_IJS1M_SB_EEEEEEENS4_39AutoVectorizingCopyWithAssumedAlignmentILi128EEENS4_14SM90_TMA_STOREES23_S25_S25_EEEvvEEEEvNT_6ParamsE,"aw",@nobits
	.sectionflags	@""
	.align	16
	.zero		1024


//--------------------- .nv.shared.reserved.0     --------------------------
	.section	.nv.shared.reserved.0,"aw",@nobits
	.weak		__nv_reservedSMEM_offset_0_alias
	.size		__nv_reservedSMEM_offset_0_alias, 0, 64
	.other		__nv_reservedSMEM_offset_0_alias,@"STO_CUDA_RESERVED_SHARED STV_DEFAULT"
__nv_reservedSMEM_offset_0_alias:
	.zero		0
.nv.shared.reserved.0:
	.zero		64
	.weak		__nv_reservedSMEM_tcgen05_partition
	.type		__nv_reservedSMEM_tcgen05_partition,@object
	.size		__nv_reservedSMEM_tcgen05_partition,(.L_0 - __nv_reservedSMEM_tcgen05_partition)
__nv_reservedSMEM_tcgen05_partition:
	.zero		32
.L_0:


//--------------------- .nv.global                --------------------------
	.section	.nv.global,"aw",@nobits
.nv.global:
	.type		_ZN40_INTERNAL_fbf4d696_4_k_cu_a4063483_338154cute1_E,@object
	.size		_ZN40_INTERNAL_fbf4d696_4_k_cu_a4063483_338154cute1_E,(_ZN40_INTERNAL_fbf4d696_4_k_cu_a4063483_338154cuda3std3__45__cpo6cbeginE - _ZN40_INTERNAL_fbf4d696_4_k_cu_a4063483_338154cute1_E)
_ZN40_INTERNAL_fbf4d696_4_k_cu_a4063483_338154cute1_E:
	.zero		1
	.type		_ZN40_INTERNAL_fbf4d696_4_k_cu_a4063483_338154cuda3std3__45__cpo6cbeginE,@object
	.size		_ZN40_INTERNAL_fbf4d696_4_k_cu_a4063483_338154cuda3std3__45__cpo6cbeginE,(_ZN40_INTERNAL_fbf4d696_4_k_cu_a4063483_338154cuda3std3__48in_placeE - _ZN40_INTERNAL_fbf4d696_4_k_cu_a4063483_338154cuda3std3__45__cpo6cbeginE)
_ZN40_INTERNAL_fbf4d696_4_k_cu_a4063483_338154cuda3std3__45__cpo6cbeginE:
	.zero		1
	.type		_ZN40_INTERNAL_fbf4d696_4_k_cu_a4063483_338154cuda3std3__48in_placeE,@object
	.size		_ZN40_INTERNAL_fbf4d696_4_k_cu_a4063483_338154cuda3std3__48in_placeE,(_ZN40_INTERNAL_fbf4d696_4_k_cu_a4063483_338154cuda3std6ranges3__45__cpo9iter_moveE - _ZN40_INTERNAL_fbf4d696_4_k_cu_a4063483_338154cuda3std3__48in_placeE)
_ZN40_INTERNAL_fbf4d696_4_k_cu_a4063483_338154cuda3std3__48in_placeE:
	.zero		1
	.type		_ZN40_INTERNAL_fbf4d696_4_k_cu_a4063483_338154cuda3std6ranges3__45__cpo9iter_moveE,@object
	.size		_ZN40_INTERNAL_fbf4d696_4_k_cu_a4063483_338154cuda3std6ranges3__45__cpo9iter_moveE,(_ZN40_INTERNAL_fbf4d696_4_k_cu_a4063483_338154cuda3std3__45__cpo5beginE - _ZN40_INTERNAL_fbf4d696_4_k_cu_a4063483_338154cuda3std6ranges3__45__cpo9iter_moveE)
_ZN40_INTERNAL_fbf4d696_4_k_cu_a4063483_338154cuda3std6ranges3__45__cpo9iter_moveE:
	.zero		1
	.type		_ZN40_INTERNAL_fbf4d696_4_k_cu_a4063483_338154cuda3std3__45__cpo5beginE,@object
	.size		_ZN40_INTERNAL_fbf4d696_4_k_cu_a4063483_338154cuda3std3__45__cpo5beginE,(_ZN40_INTERNAL_fbf4d696_4_k_cu_a4063483_338154cuda3std3__442_GLOBAL__N__fbf4d696_4_k_cu_a4063483_338156ignoreE - _ZN40_INTERNAL_fbf4d696_4_k_cu_a4063483_338154cuda3std3__45__cpo5beginE)
_ZN40_INTERNAL_fbf4d696_4_k_cu_a4063483_338154cuda3std3__45__cpo5beginE:
	.zero		1
	.type		_ZN40_INTERNAL_fbf4d696_4_k_cu_a4063483_338154cuda3std3__442_GLOBAL__N__fbf4d696_4_k_cu_a4063483_338156ignoreE,@object
	.size		_ZN40_INTERNAL_fbf4d696_4_k_cu_a4063483_338154cuda3std3__442_GLOBAL__N__fbf4d696_4_k_cu_a4063483_338156ignoreE,(_ZN40_INTERNAL_fbf4d696_4_k_cu_a4063483_338154cute7productE - _ZN40_INTERNAL_fbf4d696_4_k_cu_a4063483_338154cuda3std3__442_GLOBAL__N__fbf4d696_4_k_cu_a4063483_338156ignoreE)
_ZN40_INTERNAL_fbf4d696_4_k_cu_a4063483_338154cuda3std3__442_GLOBAL__N__fbf4d696_4_k_cu_a4063483_338156ignoreE:
	.zero		1
	.type		_ZN40_INTERNAL_fbf4d696_4_k_cu_a4063483_338154cute7productE,@object
	.size		_ZN40_INTERNAL_fbf4d696_4_k_cu_a4063483_338154cute7productE,(_ZN40_INTERNAL_fbf4d696_4_k_cu_a4063483_338154cuda3std3__45__cpo3endE - _ZN40_INTERNAL_fbf4d696_4_k_cu_a4063483_338154cute7productE)
_ZN40_INTERNAL_fbf4d696_4_k_cu_a4063483_338154cute7productE:
	.zero		1
	.type		_ZN40_INTERNAL_fbf4d696_4_k_cu_a4063483_338154cuda3std3__45__cpo3endE,@object
	.size		_ZN40_INTERNAL_fbf4d696_4_k_cu_a4063483_338154cuda3std3__45__cpo3endE,(_ZN40_INTERNAL_fbf4d696_4_k_cu_a4063483_338154cuda3std3__419piecewise_constructE - _ZN40_INTERNAL_fbf4d696_4_k_cu_a4063483_338154cuda3std3__45__cpo3endE)
_ZN40_INTERNAL_fbf4d696_4_k_cu_a4063483_338154cuda3std3__45__cpo3endE:
	.zero		1
	.type		_ZN40_INTERNAL_fbf4d696_4_k_cu_a4063483_338154cuda3std3__419piecewise_constructE,@object
	.size		_ZN40_INTERNAL_fbf4d696_4_k_cu_a4063483_338154cuda3std3__419piecewise_constructE,(_ZN40_INTERNAL_fbf4d696_4_k_cu_a4063483_338154cuda3std3__45__cpo4cendE - _ZN40_INTERNAL_fbf4d696_4_k_cu_a4063483_338154cuda3std3__419piecewise_constructE)
_ZN40_INTERNAL_fbf4d696_4_k_cu_a4063483_338154cuda3std3__419piecewise_constructE:
	.zero		1
	.type		_ZN40_INTERNAL_fbf4d696_4_k_cu_a4063483_338154cuda3std3__45__cpo4cendE,@object
	.size		_ZN40_INTERNAL_fbf4d696_4_k_cu_a4063483_338154cuda3std3__45__cpo4cendE,(_ZN40_INTERNAL_fbf4d696_4_k_cu_a4063483_338154cuda3std6ranges3__45__cpo4swapE - _ZN40_INTERNAL_fbf4d696_4_k_cu_a4063483_338154cuda3std3__45__cpo4cendE)
_ZN40_INTERNAL_fbf4d696_4_k_cu_a4063483_338154cuda3std3__45__cpo4cendE:
	.zero		1
	.type		_ZN40_INTERNAL_fbf4d696_4_k_cu_a4063483_338154cuda3std6ranges3__45__cpo4swapE,@object
	.size		_ZN40_INTERNAL_fbf4d696_4_k_cu_a4063483_338154cuda3std6ranges3__45__cpo4swapE,(.L_10 - _ZN40_INTERNAL_fbf4d696_4_k_cu_a4063483_338154cuda3std6ranges3__45__cpo4swapE)
_ZN40_INTERNAL_fbf4d696_4_k_cu_a4063483_338154cuda3std6ranges3__45__cpo4swapE:
	.zero		1
.L_10:


//--------------------- .nv.constant0._ZN7cutlass13device_kernelINS_4gemm6kernel13GemmUniversalIN4cute5tupleIJiiiiEEENS1_10collective13CollectiveMmaINS1_35MainloopSm100TmaUmmaWarpSpecializedILi24ELi2ELi4ENS5_IJNS4_1CILi1EEESB_SB_EEEEENS5_IJNSA_ILi128EEESE_NSA_ILi32EEEEEEaNS5_IJlSB_lEEEaNS5_IJSB_llEEENS4_8TiledMMAINS4_8MMA_AtomIJNS4_15SM100_MMA_S8_SSIaaiLi128ELi128ELNS4_4UMMA5MajorE0ELSN_1ELNSM_8SaturateE0EEEEEENS4_6LayoutISC_NS5_IJNSA_ILi0EEESS_SS_EEEEENS5_IJNS4_10UnderscoreESV_SV_EEEEENS4_13SM90_TMA_LOADENS4_14ComposedLayoutINS4_7SwizzleILi1ELi4ELi3EEENS4_18smem_ptr_flag_bitsILi8EEENSR_INS5_IJNSA_ILi8EEESF_EEENS5_IJSF_SB_EEEEEEEvNS4_8identityESY_NSZ_INS10_ILi3ELi4ELi3EEES13_NSR_INS5_IJSE_S14_EEENS5_IJSB_SE_EEEEEEEvS19_EENS_8epilogue10collective18CollectiveEpilogueINS1G_23Sm100TmaWarpSpecializedILi2ELi2ELi64ELb0ELb0EEEJSG_NS5_IJNSR_ISE_SB_EENSR_INSA_ILi64EEESB_EEEEEaSH_aSH_NS1G_6fusion15FusionCallbacksIS1K_NS1P_17LinearCombinationIaiaiLNS_15FloatRoundStyleE2EEESG_S1O_JEEENS4_5SM1004TMEM4LOAD26SM100_TMEM_LOAD_32dp32b64xESY_NSZ_INS10_ILi2ELi4ELi3EEES13_NSR_INS5_IJS14_S1M_EEENS5_IJS1M_SB_EEEEEEENS4_39AutoVectorizingCopyWithAssumedAlignmentILi128EEENS4_14SM90_TMA_STOREES23_S25_S25_EEEvvEEEEvNT_6ParamsE --------------------------
	.section	.nv.constant0._ZN7cutlass13device_kernelINS_4gemm6kernel13GemmUniversalIN4cute5tupleIJiiiiEEENS1_10collective13CollectiveMmaINS1_35MainloopSm100TmaUmmaWarpSpecializedILi24ELi2ELi4ENS5_IJNS4_1CILi1EEESB_SB_EEEEENS5_IJNSA_ILi128EEESE_NSA_ILi32EEEEEEaNS5_IJlSB_lEEEaNS5_IJSB_llEEENS4_8TiledMMAINS4_8MMA_AtomIJNS4_15SM100_MMA_S8_SSIaaiLi128ELi128ELNS4_4UMMA5MajorE0ELSN_1ELNSM_8SaturateE0EEEEEENS4_6LayoutISC_NS5_IJNSA_ILi0EEESS_SS_EEEEENS5_IJNS4_10UnderscoreESV_SV_EEEEENS4_13SM90_TMA_LOADENS4_14ComposedLayoutINS4_7SwizzleILi1ELi4ELi3EEENS4_18smem_ptr_flag_bitsILi8EEENSR_INS5_IJNSA_ILi8EEESF_EEENS5_IJSF_SB_EEEEEEEvNS4_8identityESY_NSZ_INS10_ILi3ELi4ELi3EEES13_NSR_INS5_IJSE_S14_EEENS5_IJSB_SE_EEEEEEEvS19_EENS_8epilogue10collective18CollectiveEpilogueINS1G_23Sm100TmaWarpSpecializedILi2ELi2ELi64ELb0ELb0EEEJSG_NS5_IJNSR_ISE_SB_EENSR_INSA_ILi64EEESB_EEEEEaSH_aSH_NS1G_6fusion15FusionCallbacksIS1K_NS1P_17LinearCombinationIaiaiLNS_15FloatRoundStyleE2EEESG_S1O_JEEENS4_5SM1004TMEM4LOAD26SM100_TMEM_LOAD_32dp32b64xESY_NSZ_INS10_ILi2ELi4ELi3EEES13_NSR_INS5_IJS14_S1M_EEENS5_IJS1M_SB_EEEEEEENS4_39AutoVectorizingCopyWithAssumedAlignmentILi128EEENS4_14SM90_TMA_STOREES23_S25_S25_EEEvvEEEEvNT_6ParamsE,"a",@progbits
	.sectionflags	@""
	.align	4
.nv.constant0._ZN7cutlass13device_kernelINS_4gemm6kernel13GemmUniversalIN4cute5tupleIJiiiiEEENS1_10collective13CollectiveMmaINS1_35MainloopSm100TmaUmmaWarpSpecializedILi24ELi2ELi4ENS5_IJNS4_1CILi1EEESB_SB_EEEEENS5_IJNSA_ILi128EEESE_NSA_ILi32EEEEEEaNS5_IJlSB_lEEEaNS5_IJSB_llEEENS4_8TiledMMAINS4_8MMA_AtomIJNS4_15SM100_MMA_S8_SSIaaiLi128ELi128ELNS4_4UMMA5MajorE0ELSN_1ELNSM_8SaturateE0EEEEEENS4_6LayoutISC_NS5_IJNSA_ILi0EEESS_SS_EEEEENS5_IJNS4_10UnderscoreESV_SV_EEEEENS4_13SM90_TMA_LOADENS4_14ComposedLayoutINS4_7SwizzleILi1ELi4ELi3EEENS4_18smem_ptr_flag_bitsILi8EEENSR_INS5_IJNSA_ILi8EEESF_EEENS5_IJSF_SB_EEEEEEEvNS4_8identityESY_NSZ_INS10_ILi3ELi4ELi3EEES13_NSR_INS5_IJSE_S14_EEENS5_IJSB_SE_EEEEEEEvS19_EENS_8epilogue10collective18CollectiveEpilogueINS1G_23Sm100TmaWarpSpecializedILi2ELi2ELi64ELb0ELb0EEEJSG_NS5_IJNSR_ISE_SB_EENSR_INSA_ILi64EEESB_EEEEEaSH_aSH_NS1G_6fusion15FusionCallbacksIS1K_NS1P_17LinearCombinationIaiaiLNS_15FloatRoundStyleE2EEESG_S1O_JEEENS4_5SM1004TMEM4LOAD26SM100_TMEM_LOAD_32dp32b64xESY_NSZ_INS10_ILi2ELi4ELi3EEES13_NSR_INS5_IJS14_S1M_EEENS5_IJS1M_SB_EEEEEEENS4_39AutoVectorizingCopyWithAssumedAlignmentILi128EEENS4_14SM90_TMA_STOREES23_S25_S25_EEEvvEEEEvNT_6ParamsE:
	.zero		2944


//--------------------- SYMBOLS --------------------------

	.type		.nv.reservedSmem.offset0,@object
	.size		.nv.reservedSmem.offset0,0x4
	.type		.nv.reservedSmem.cap,@object
	.size		.nv.reservedSmem.cap,0x4
	.type		__assertfail,@function
